//
// Generated by NVIDIA NVVM Compiler
//
// Compiler Build ID: CL-36424714
// Cuda compilation tools, release 13.0, V13.0.88
// Based on NVVM 20.0.0
//

.version 9.0
.target sm_100
.address_size 64

	// .globl	CUDAlogkernel
.extern .func  (.param .b64 func_retval0) malloc
(
	.param .b64 malloc_param_0
)
;
.global .align 1 .b8 _ZN34_INTERNAL_a14d3400_4_k_cu_ad9f19cc4cuda3std3__45__cpo5beginE[1];
.global .align 1 .b8 _ZN34_INTERNAL_a14d3400_4_k_cu_ad9f19cc4cuda3std3__45__cpo3endE[1];
.global .align 1 .b8 _ZN34_INTERNAL_a14d3400_4_k_cu_ad9f19cc4cuda3std3__45__cpo6cbeginE[1];
.global .align 1 .b8 _ZN34_INTERNAL_a14d3400_4_k_cu_ad9f19cc4cuda3std3__45__cpo4cendE[1];
.global .align 1 .b8 _ZN34_INTERNAL_a14d3400_4_k_cu_ad9f19cc4cuda3std3__45__cpo6rbeginE[1];
.global .align 1 .b8 _ZN34_INTERNAL_a14d3400_4_k_cu_ad9f19cc4cuda3std3__45__cpo4rendE[1];
.global .align 1 .b8 _ZN34_INTERNAL_a14d3400_4_k_cu_ad9f19cc4cuda3std3__45__cpo7crbeginE[1];
.global .align 1 .b8 _ZN34_INTERNAL_a14d3400_4_k_cu_ad9f19cc4cuda3std3__45__cpo5crendE[1];
.global .align 1 .b8 _ZN34_INTERNAL_a14d3400_4_k_cu_ad9f19cc4cuda3std3__436_GLOBAL__N__a14d3400_4_k_cu_ad9f19cc6ignoreE[1];
.global .align 1 .b8 _ZN34_INTERNAL_a14d3400_4_k_cu_ad9f19cc4cuda3std3__419piecewise_constructE[1];
.global .align 1 .b8 _ZN34_INTERNAL_a14d3400_4_k_cu_ad9f19cc4cuda3std3__48in_placeE[1];
.global .align 1 .b8 _ZN34_INTERNAL_a14d3400_4_k_cu_ad9f19cc4cuda3std3__420unreachable_sentinelE[1];
.global .align 1 .b8 _ZN34_INTERNAL_a14d3400_4_k_cu_ad9f19cc4cuda3std6ranges3__45__cpo4swapE[1];
.global .align 1 .b8 _ZN34_INTERNAL_a14d3400_4_k_cu_ad9f19cc4cuda3std6ranges3__45__cpo9iter_moveE[1];
.global .align 1 .b8 _ZN34_INTERNAL_a14d3400_4_k_cu_ad9f19cc4cuda3std6ranges3__45__cpo5beginE[1];
.global .align 1 .b8 _ZN34_INTERNAL_a14d3400_4_k_cu_ad9f19cc4cuda3std6ranges3__45__cpo3endE[1];
.global .align 1 .b8 _ZN34_INTERNAL_a14d3400_4_k_cu_ad9f19cc4cuda3std6ranges3__45__cpo6cbeginE[1];
.global .align 1 .b8 _ZN34_INTERNAL_a14d3400_4_k_cu_ad9f19cc4cuda3std6ranges3__45__cpo4cendE[1];
.global .align 1 .b8 _ZN34_INTERNAL_a14d3400_4_k_cu_ad9f19cc4cuda3std6ranges3__45__cpo7advanceE[1];
.global .align 1 .b8 _ZN34_INTERNAL_a14d3400_4_k_cu_ad9f19cc4cuda3std6ranges3__45__cpo9iter_swapE[1];
.global .align 1 .b8 _ZN34_INTERNAL_a14d3400_4_k_cu_ad9f19cc4cuda3std6ranges3__45__cpo4nextE[1];
.global .align 1 .b8 _ZN34_INTERNAL_a14d3400_4_k_cu_ad9f19cc4cuda3std6ranges3__45__cpo4prevE[1];
.global .align 1 .b8 _ZN34_INTERNAL_a14d3400_4_k_cu_ad9f19cc4cuda3std6ranges3__45__cpo4dataE[1];
.global .align 1 .b8 _ZN34_INTERNAL_a14d3400_4_k_cu_ad9f19cc4cuda3std6ranges3__45__cpo5cdataE[1];
.global .align 1 .b8 _ZN34_INTERNAL_a14d3400_4_k_cu_ad9f19cc4cuda3std6ranges3__45__cpo4sizeE[1];
.global .align 1 .b8 _ZN34_INTERNAL_a14d3400_4_k_cu_ad9f19cc4cuda3std6ranges3__45__cpo5ssizeE[1];
.global .align 1 .b8 _ZN34_INTERNAL_a14d3400_4_k_cu_ad9f19cc4cuda3std6ranges3__45__cpo8distanceE[1];
.global .align 1 .b8 _ZN34_INTERNAL_a14d3400_4_k_cu_ad9f19cc6thrust24THRUST_300001_SM_1000_NS6system6detail10sequential3seqE[1];

.visible .entry CUDAlogkernel(
	.param .f64 CUDAlogkernel_param_0,
	.param .f64 CUDAlogkernel_param_1,
	.param .u32 CUDAlogkernel_param_2,
	.param .u64 .ptr .align 1 CUDAlogkernel_param_3,
	.param .u64 .ptr .align 1 CUDAlogkernel_param_4,
	.param .u64 .ptr .align 1 CUDAlogkernel_param_5,
	.param .u64 .ptr .align 1 CUDAlogkernel_param_6
)
{
	.reg .pred 	%p<92>;
	.reg .b32 	%r<207>;
	.reg .b64 	%rd<94>;
	.reg .b64 	%fd<746>;

	ld.param.f64 	%fd134, [CUDAlogkernel_param_0];
	ld.param.f64 	%fd135, [CUDAlogkernel_param_1];
	ld.param.u64 	%rd14, [CUDAlogkernel_param_4];
	ld.param.u64 	%rd15, [CUDAlogkernel_param_5];
	cvta.to.global.u64 	%rd16, %rd15;
	cvta.to.global.u64 	%rd17, %rd14;
	mov.u32 	%r38, %tid.x;
	mov.u32 	%r39, %ctaid.x;
	mov.u32 	%r40, %ntid.x;
	mad.lo.s32 	%r41, %r39, %r40, %r38;
	sub.f64 	%fd136, %fd135, %fd134;
	abs.f64 	%fd137, %fd136;
	mul.f64 	%fd1, %fd137, 0d3FE0000000000000;
	{ // callseq 0, 0
	.param .b64 param0;
	st.param.b64 	[param0], 16;
	.param .b64 retval0;
	call.uni (retval0), 
	malloc, 
	(
	param0
	);
	ld.param.b64 	%rd18, [retval0];
	} // callseq 0
	{ // callseq 1, 0
	.param .b64 param0;
	st.param.b64 	[param0], 16;
	.param .b64 retval0;
	call.uni (retval0), 
	malloc, 
	(
	param0
	);
	ld.param.b64 	%rd20, [retval0];
	} // callseq 1
	{ // callseq 2, 0
	.param .b64 param0;
	st.param.b64 	[param0], 16;
	.param .b64 retval0;
	call.uni (retval0), 
	malloc, 
	(
	param0
	);
	ld.param.b64 	%rd22, [retval0];
	} // callseq 2
	{ // callseq 3, 0
	.param .b64 param0;
	st.param.b64 	[param0], 16;
	.param .b64 retval0;
	call.uni (retval0), 
	malloc, 
	(
	param0
	);
	ld.param.b64 	%rd23, [retval0];
	} // callseq 3
	mul.wide.s32 	%rd24, %r41, 8;
	add.s64 	%rd25, %rd17, %rd24;
	add.s64 	%rd26, %rd16, %rd24;
	ld.global.f64 	%fd138, [%rd25];
	ld.global.f64 	%fd139, [%rd26];
	mul.wide.s32 	%rd27, %r41, 16;
	add.s64 	%rd28, %rd18, %rd27;
	add.f64 	%fd140, %fd134, %fd135;
	add.f64 	%fd141, %fd138, %fd138;
	sub.f64 	%fd142, %fd140, %fd141;
	mul.f64 	%fd143, %fd139, 0dC000000000000000;
	sub.f64 	%fd144, %fd134, %fd135;
	div.rn.f64 	%fd2, %fd142, %fd144;
	div.rn.f64 	%fd3, %fd143, %fd144;
	st.v2.f64 	[%rd28], {%fd2, %fd3};
	abs.f64 	%fd145, %fd2;
	setp.gtu.f64 	%p1, %fd145, 0d3FF0000000000000;
	add.s64 	%rd3, %rd20, %rd27;
	@%p1 bra 	$L__BB0_35;
	abs.f64 	%fd4, %fd3;
	setp.gtu.f64 	%p2, %fd4, 0d3D16849B86A12B9B;
	@%p2 bra 	$L__BB0_35;
	mov.f64 	%fd147, 0d3FF0000000000000;
	sub.f64 	%fd714, %fd147, %fd2;
	neg.f64 	%fd718, %fd3;
	setp.eq.f64 	%p3, %fd714, 0d0000000000000000;
	setp.eq.f64 	%p4, %fd3, 0d0000000000000000;
	mov.f64 	%fd717, 0d0000000000000000;
	and.pred  	%p5, %p3, %p4;
	@%p5 bra 	$L__BB0_18;
	abs.f64 	%fd7, %fd714;
	setp.neu.f64 	%p6, %fd7, 0d7FF0000000000000;
	@%p6 bra 	$L__BB0_7;
	{
	.reg .b32 %temp; 
	mov.b64 	{%temp, %r42}, %fd714;
	}
	setp.gt.s32 	%p7, %r42, -1;
	@%p7 bra 	$L__BB0_6;
	sub.f64 	%fd148, %fd3, %fd3;
	abs.f64 	%fd717, %fd148;
	copysign.f64 	%fd718, %fd718, %fd714;
	bra.uni 	$L__BB0_18;
$L__BB0_6:
	sub.f64 	%fd149, %fd3, %fd3;
	copysign.f64 	%fd718, %fd718, %fd149;
	mov.f64 	%fd717, %fd714;
	bra.uni 	$L__BB0_18;
$L__BB0_7:
	max.f64 	%fd150, %fd7, %fd4;
	setp.ltu.f64 	%p8, %fd150, 0d7FDA827999FCEF32;
	@%p8 bra 	$L__BB0_9;
	mul.f64 	%fd714, %fd714, 0d3FD0000000000000;
	mul.f64 	%fd718, %fd3, 0dBFD0000000000000;
	mov.b32 	%r191, 1;
	bra.uni 	$L__BB0_11;
$L__BB0_9:
	setp.gtu.f64 	%p9, %fd7, 0d0020000000000000;
	setp.gtu.f64 	%p10, %fd4, 0d0020000000000000;
	or.pred  	%p11, %p9, %p10;
	mov.b32 	%r191, 0;
	@%p11 bra 	$L__BB0_11;
	mul.f64 	%fd714, %fd714, 0d4010000000000000;
	mul.f64 	%fd718, %fd3, 0dC010000000000000;
	mov.b32 	%r191, 2;
$L__BB0_11:
	setp.ltu.f64 	%p12, %fd714, 0d0000000000000000;
	@%p12 bra 	$L__BB0_13;
	abs.f64 	%fd151, %fd714;
	abs.f64 	%fd152, %fd718;
	mov.b64 	%rd29, %fd152;
	mov.b64 	%rd30, %fd151;
	min.u64 	%rd31, %rd29, %rd30;
	mov.b64 	%fd153, %rd31;
	max.u64 	%rd32, %rd30, %rd29;
	mov.b64 	%fd154, %rd32;
	{
	.reg .b32 %temp; 
	mov.b64 	{%temp, %r46}, %fd154;
	}
	and.b32  	%r47, %r46, -4194304;
	xor.b32  	%r48, %r47, 2144337920;
	mov.b32 	%r49, 0;
	mov.b64 	%fd155, {%r49, %r48};
	mul.f64 	%fd156, %fd155, %fd153;
	mul.f64 	%fd157, %fd155, %fd154;
	mul.f64 	%fd158, %fd156, %fd156;
	fma.rn.f64 	%fd159, %fd157, %fd157, %fd158;
	min.f64 	%fd160, %fd159, 0d7FEFFFFFFFFFFFFF;
	rsqrt.approx.ftz.f64 	%fd161, %fd160;
	mul.rn.f64 	%fd162, %fd161, %fd161;
	neg.f64 	%fd163, %fd162;
	fma.rn.f64 	%fd164, %fd160, %fd163, 0d3FF0000000000000;
	fma.rn.f64 	%fd165, %fd164, 0d3FD8000000000000, 0d3FE0000000000000;
	mul.rn.f64 	%fd166, %fd164, %fd161;
	fma.rn.f64 	%fd167, %fd165, %fd166, %fd161;
	mul.f64 	%fd168, %fd159, %fd167;
	or.b32  	%r50, %r47, 1048576;
	mov.b64 	%fd169, {%r49, %r50};
	mul.f64 	%fd170, %fd169, %fd168;
	setp.eq.f64 	%p13, %fd153, 0d0000000000000000;
	selp.f64 	%fd171, %fd154, %fd170, %p13;
	{
	.reg .b32 %temp; 
	mov.b64 	{%temp, %r51}, %fd153;
	}
	mov.f64 	%fd172, 0d7FF0000000000000;
	{
	.reg .b32 %temp; 
	mov.b64 	{%temp, %r52}, %fd172;
	}
	setp.lt.u32 	%p14, %r51, %r52;
	selp.f64 	%fd173, %fd171, %fd153, %p14;
	add.f64 	%fd174, %fd714, %fd173;
	mul.f64 	%fd175, %fd174, 0d3FE0000000000000;
	sqrt.rn.f64 	%fd717, %fd175;
	add.f64 	%fd176, %fd717, %fd717;
	div.rn.f64 	%fd718, %fd718, %fd176;
	bra.uni 	$L__BB0_14;
$L__BB0_13:
	abs.f64 	%fd177, %fd714;
	abs.f64 	%fd178, %fd718;
	mov.b64 	%rd33, %fd178;
	mov.b64 	%rd34, %fd177;
	min.u64 	%rd35, %rd33, %rd34;
	mov.b64 	%fd179, %rd35;
	max.u64 	%rd36, %rd34, %rd33;
	mov.b64 	%fd180, %rd36;
	{
	.reg .b32 %temp; 
	mov.b64 	{%temp, %r53}, %fd180;
	}
	and.b32  	%r54, %r53, -4194304;
	xor.b32  	%r55, %r54, 2144337920;
	mov.b32 	%r56, 0;
	mov.b64 	%fd181, {%r56, %r55};
	mul.f64 	%fd182, %fd181, %fd179;
	mul.f64 	%fd183, %fd181, %fd180;
	mul.f64 	%fd184, %fd182, %fd182;
	fma.rn.f64 	%fd185, %fd183, %fd183, %fd184;
	min.f64 	%fd186, %fd185, 0d7FEFFFFFFFFFFFFF;
	rsqrt.approx.ftz.f64 	%fd187, %fd186;
	mul.rn.f64 	%fd188, %fd187, %fd187;
	neg.f64 	%fd189, %fd188;
	fma.rn.f64 	%fd190, %fd186, %fd189, 0d3FF0000000000000;
	fma.rn.f64 	%fd191, %fd190, 0d3FD8000000000000, 0d3FE0000000000000;
	mul.rn.f64 	%fd192, %fd190, %fd187;
	fma.rn.f64 	%fd193, %fd191, %fd192, %fd187;
	mul.f64 	%fd194, %fd185, %fd193;
	or.b32  	%r57, %r54, 1048576;
	mov.b64 	%fd195, {%r56, %r57};
	mul.f64 	%fd196, %fd195, %fd194;
	setp.eq.f64 	%p15, %fd179, 0d0000000000000000;
	selp.f64 	%fd197, %fd180, %fd196, %p15;
	{
	.reg .b32 %temp; 
	mov.b64 	{%temp, %r58}, %fd179;
	}
	mov.f64 	%fd198, 0d7FF0000000000000;
	{
	.reg .b32 %temp; 
	mov.b64 	{%temp, %r59}, %fd198;
	}
	setp.lt.u32 	%p16, %r58, %r59;
	selp.f64 	%fd199, %fd197, %fd179, %p16;
	sub.f64 	%fd200, %fd199, %fd714;
	mul.f64 	%fd201, %fd200, 0d3FE0000000000000;
	sqrt.rn.f64 	%fd202, %fd201;
	add.f64 	%fd203, %fd202, %fd202;
	div.rn.f64 	%fd717, %fd178, %fd203;
	copysign.f64 	%fd718, %fd718, %fd202;
$L__BB0_14:
	setp.eq.s32 	%p17, %r191, 2;
	@%p17 bra 	$L__BB0_17;
	setp.ne.s32 	%p18, %r191, 1;
	@%p18 bra 	$L__BB0_18;
	add.f64 	%fd717, %fd717, %fd717;
	add.f64 	%fd718, %fd718, %fd718;
	bra.uni 	$L__BB0_18;
$L__BB0_17:
	mul.f64 	%fd717, %fd717, 0d3FE0000000000000;
	mul.f64 	%fd718, %fd718, 0d3FE0000000000000;
$L__BB0_18:
	setp.eq.f64 	%p19, %fd3, 0d0000000000000000;
	mul.f64 	%fd205, %fd717, 0d0000000000000000;
	sub.f64 	%fd29, %fd205, %fd718;
	fma.rn.f64 	%fd30, %fd718, 0d0000000000000000, %fd717;
	add.f64 	%fd720, %fd2, 0d3FF0000000000000;
	setp.eq.f64 	%p20, %fd720, 0d0000000000000000;
	mov.f64 	%fd723, 0d0000000000000000;
	and.pred  	%p21, %p20, %p19;
	mov.f64 	%fd724, %fd3;
	@%p21 bra 	$L__BB0_34;
	abs.f64 	%fd32, %fd720;
	setp.neu.f64 	%p22, %fd32, 0d7FF0000000000000;
	@%p22 bra 	$L__BB0_23;
	{
	.reg .b32 %temp; 
	mov.b64 	{%temp, %r60}, %fd720;
	}
	setp.gt.s32 	%p23, %r60, -1;
	@%p23 bra 	$L__BB0_22;
	sub.f64 	%fd206, %fd3, %fd3;
	abs.f64 	%fd723, %fd206;
	copysign.f64 	%fd724, %fd3, %fd720;
	bra.uni 	$L__BB0_34;
$L__BB0_22:
	sub.f64 	%fd207, %fd3, %fd3;
	copysign.f64 	%fd724, %fd3, %fd207;
	mov.f64 	%fd723, %fd720;
	bra.uni 	$L__BB0_34;
$L__BB0_23:
	max.f64 	%fd208, %fd32, %fd4;
	setp.ltu.f64 	%p24, %fd208, 0d7FDA827999FCEF32;
	@%p24 bra 	$L__BB0_25;
	mul.f64 	%fd720, %fd720, 0d3FD0000000000000;
	mul.f64 	%fd719, %fd3, 0d3FD0000000000000;
	mov.b32 	%r192, 1;
	bra.uni 	$L__BB0_27;
$L__BB0_25:
	setp.gtu.f64 	%p25, %fd32, 0d0020000000000000;
	setp.gtu.f64 	%p26, %fd4, 0d0020000000000000;
	or.pred  	%p27, %p25, %p26;
	mov.b32 	%r192, 0;
	mov.f64 	%fd719, %fd3;
	@%p27 bra 	$L__BB0_27;
	mul.f64 	%fd720, %fd720, 0d4010000000000000;
	mul.f64 	%fd719, %fd3, 0d4010000000000000;
	mov.b32 	%r192, 2;
$L__BB0_27:
	setp.ltu.f64 	%p28, %fd720, 0d0000000000000000;
	@%p28 bra 	$L__BB0_29;
	abs.f64 	%fd209, %fd720;
	abs.f64 	%fd210, %fd719;
	mov.b64 	%rd37, %fd210;
	mov.b64 	%rd38, %fd209;
	min.u64 	%rd39, %rd37, %rd38;
	mov.b64 	%fd211, %rd39;
	max.u64 	%rd40, %rd38, %rd37;
	mov.b64 	%fd212, %rd40;
	{
	.reg .b32 %temp; 
	mov.b64 	{%temp, %r64}, %fd212;
	}
	and.b32  	%r65, %r64, -4194304;
	xor.b32  	%r66, %r65, 2144337920;
	mov.b32 	%r67, 0;
	mov.b64 	%fd213, {%r67, %r66};
	mul.f64 	%fd214, %fd213, %fd211;
	mul.f64 	%fd215, %fd213, %fd212;
	mul.f64 	%fd216, %fd214, %fd214;
	fma.rn.f64 	%fd217, %fd215, %fd215, %fd216;
	min.f64 	%fd218, %fd217, 0d7FEFFFFFFFFFFFFF;
	rsqrt.approx.ftz.f64 	%fd219, %fd218;
	mul.rn.f64 	%fd220, %fd219, %fd219;
	neg.f64 	%fd221, %fd220;
	fma.rn.f64 	%fd222, %fd218, %fd221, 0d3FF0000000000000;
	fma.rn.f64 	%fd223, %fd222, 0d3FD8000000000000, 0d3FE0000000000000;
	mul.rn.f64 	%fd224, %fd222, %fd219;
	fma.rn.f64 	%fd225, %fd223, %fd224, %fd219;
	mul.f64 	%fd226, %fd217, %fd225;
	or.b32  	%r68, %r65, 1048576;
	mov.b64 	%fd227, {%r67, %r68};
	mul.f64 	%fd228, %fd227, %fd226;
	setp.eq.f64 	%p29, %fd211, 0d0000000000000000;
	selp.f64 	%fd229, %fd212, %fd228, %p29;
	{
	.reg .b32 %temp; 
	mov.b64 	{%temp, %r69}, %fd211;
	}
	mov.f64 	%fd230, 0d7FF0000000000000;
	{
	.reg .b32 %temp; 
	mov.b64 	{%temp, %r70}, %fd230;
	}
	setp.lt.u32 	%p30, %r69, %r70;
	selp.f64 	%fd231, %fd229, %fd211, %p30;
	add.f64 	%fd232, %fd720, %fd231;
	mul.f64 	%fd233, %fd232, 0d3FE0000000000000;
	sqrt.rn.f64 	%fd723, %fd233;
	add.f64 	%fd234, %fd723, %fd723;
	div.rn.f64 	%fd724, %fd719, %fd234;
	bra.uni 	$L__BB0_30;
$L__BB0_29:
	abs.f64 	%fd235, %fd720;
	abs.f64 	%fd236, %fd719;
	mov.b64 	%rd41, %fd236;
	mov.b64 	%rd42, %fd235;
	min.u64 	%rd43, %rd41, %rd42;
	mov.b64 	%fd237, %rd43;
	max.u64 	%rd44, %rd42, %rd41;
	mov.b64 	%fd238, %rd44;
	{
	.reg .b32 %temp; 
	mov.b64 	{%temp, %r71}, %fd238;
	}
	and.b32  	%r72, %r71, -4194304;
	xor.b32  	%r73, %r72, 2144337920;
	mov.b32 	%r74, 0;
	mov.b64 	%fd239, {%r74, %r73};
	mul.f64 	%fd240, %fd239, %fd237;
	mul.f64 	%fd241, %fd239, %fd238;
	mul.f64 	%fd242, %fd240, %fd240;
	fma.rn.f64 	%fd243, %fd241, %fd241, %fd242;
	min.f64 	%fd244, %fd243, 0d7FEFFFFFFFFFFFFF;
	rsqrt.approx.ftz.f64 	%fd245, %fd244;
	mul.rn.f64 	%fd246, %fd245, %fd245;
	neg.f64 	%fd247, %fd246;
	fma.rn.f64 	%fd248, %fd244, %fd247, 0d3FF0000000000000;
	fma.rn.f64 	%fd249, %fd248, 0d3FD8000000000000, 0d3FE0000000000000;
	mul.rn.f64 	%fd250, %fd248, %fd245;
	fma.rn.f64 	%fd251, %fd249, %fd250, %fd245;
	mul.f64 	%fd252, %fd243, %fd251;
	or.b32  	%r75, %r72, 1048576;
	mov.b64 	%fd253, {%r74, %r75};
	mul.f64 	%fd254, %fd253, %fd252;
	setp.eq.f64 	%p31, %fd237, 0d0000000000000000;
	selp.f64 	%fd255, %fd238, %fd254, %p31;
	{
	.reg .b32 %temp; 
	mov.b64 	{%temp, %r76}, %fd237;
	}
	mov.f64 	%fd256, 0d7FF0000000000000;
	{
	.reg .b32 %temp; 
	mov.b64 	{%temp, %r77}, %fd256;
	}
	setp.lt.u32 	%p32, %r76, %r77;
	selp.f64 	%fd257, %fd255, %fd237, %p32;
	sub.f64 	%fd258, %fd257, %fd720;
	mul.f64 	%fd259, %fd258, 0d3FE0000000000000;
	sqrt.rn.f64 	%fd260, %fd259;
	add.f64 	%fd261, %fd260, %fd260;
	div.rn.f64 	%fd723, %fd236, %fd261;
	copysign.f64 	%fd724, %fd719, %fd260;
$L__BB0_30:
	setp.eq.s32 	%p33, %r192, 2;
	@%p33 bra 	$L__BB0_33;
	setp.ne.s32 	%p34, %r192, 1;
	@%p34 bra 	$L__BB0_34;
	add.f64 	%fd723, %fd723, %fd723;
	add.f64 	%fd724, %fd724, %fd724;
	bra.uni 	$L__BB0_34;
$L__BB0_33:
	mul.f64 	%fd723, %fd723, 0d3FE0000000000000;
	mul.f64 	%fd724, %fd724, 0d3FE0000000000000;
$L__BB0_34:
	mul.f64 	%fd262, %fd29, %fd723;
	mul.f64 	%fd263, %fd30, %fd724;
	sub.f64 	%fd264, %fd262, %fd263;
	mul.f64 	%fd265, %fd29, %fd724;
	fma.rn.f64 	%fd266, %fd30, %fd723, %fd265;
	add.f64 	%fd738, %fd2, %fd264;
	add.f64 	%fd737, %fd3, %fd266;
	st.v2.f64 	[%rd3], {%fd738, %fd737};
	bra.uni 	$L__BB0_74;
$L__BB0_35:
	add.f64 	%fd726, %fd2, 0dBFF0000000000000;
	setp.eq.f64 	%p35, %fd726, 0d0000000000000000;
	setp.eq.f64 	%p36, %fd3, 0d0000000000000000;
	mov.f64 	%fd729, 0d0000000000000000;
	and.pred  	%p37, %p35, %p36;
	mov.f64 	%fd730, %fd3;
	@%p37 bra 	$L__BB0_54;
	abs.f64 	%fd57, %fd3;
	setp.eq.f64 	%p38, %fd57, 0d7FF0000000000000;
	mov.f64 	%fd729, 0d7FF0000000000000;
	mov.f64 	%fd730, %fd3;
	@%p38 bra 	$L__BB0_54;
	setp.num.f64 	%p39, %fd726, %fd726;
	@%p39 bra 	$L__BB0_39;
	sub.f64 	%fd269, %fd3, %fd3;
	div.rn.f64 	%fd730, %fd269, %fd269;
	mov.f64 	%fd729, %fd726;
	bra.uni 	$L__BB0_54;
$L__BB0_39:
	abs.f64 	%fd59, %fd726;
	setp.neu.f64 	%p40, %fd59, 0d7FF0000000000000;
	@%p40 bra 	$L__BB0_43;
	{
	.reg .b32 %temp; 
	mov.b64 	{%temp, %r78}, %fd726;
	}
	setp.gt.s32 	%p41, %r78, -1;
	@%p41 bra 	$L__BB0_42;
	sub.f64 	%fd270, %fd3, %fd3;
	abs.f64 	%fd729, %fd270;
	copysign.f64 	%fd730, %fd3, %fd726;
	bra.uni 	$L__BB0_54;
$L__BB0_42:
	sub.f64 	%fd271, %fd3, %fd3;
	copysign.f64 	%fd730, %fd3, %fd271;
	mov.f64 	%fd729, %fd726;
	bra.uni 	$L__BB0_54;
$L__BB0_43:
	max.f64 	%fd272, %fd59, %fd57;
	setp.ltu.f64 	%p42, %fd272, 0d7FDA827999FCEF32;
	@%p42 bra 	$L__BB0_45;
	mul.f64 	%fd726, %fd726, 0d3FD0000000000000;
	mul.f64 	%fd725, %fd3, 0d3FD0000000000000;
	mov.b32 	%r193, 1;
	bra.uni 	$L__BB0_47;
$L__BB0_45:
	setp.gtu.f64 	%p43, %fd59, 0d0020000000000000;
	setp.gtu.f64 	%p44, %fd57, 0d0020000000000000;
	or.pred  	%p45, %p43, %p44;
	mov.b32 	%r193, 0;
	mov.f64 	%fd725, %fd3;
	@%p45 bra 	$L__BB0_47;
	mul.f64 	%fd726, %fd726, 0d4010000000000000;
	mul.f64 	%fd725, %fd3, 0d4010000000000000;
	mov.b32 	%r193, 2;
$L__BB0_47:
	setp.ltu.f64 	%p46, %fd726, 0d0000000000000000;
	@%p46 bra 	$L__BB0_49;
	abs.f64 	%fd273, %fd726;
	abs.f64 	%fd274, %fd725;
	mov.b64 	%rd45, %fd274;
	mov.b64 	%rd46, %fd273;
	min.u64 	%rd47, %rd45, %rd46;
	mov.b64 	%fd275, %rd47;
	max.u64 	%rd48, %rd46, %rd45;
	mov.b64 	%fd276, %rd48;
	{
	.reg .b32 %temp; 
	mov.b64 	{%temp, %r82}, %fd276;
	}
	and.b32  	%r83, %r82, -4194304;
	xor.b32  	%r84, %r83, 2144337920;
	mov.b32 	%r85, 0;
	mov.b64 	%fd277, {%r85, %r84};
	mul.f64 	%fd278, %fd277, %fd275;
	mul.f64 	%fd279, %fd277, %fd276;
	mul.f64 	%fd280, %fd278, %fd278;
	fma.rn.f64 	%fd281, %fd279, %fd279, %fd280;
	min.f64 	%fd282, %fd281, 0d7FEFFFFFFFFFFFFF;
	rsqrt.approx.ftz.f64 	%fd283, %fd282;
	mul.rn.f64 	%fd284, %fd283, %fd283;
	neg.f64 	%fd285, %fd284;
	fma.rn.f64 	%fd286, %fd282, %fd285, 0d3FF0000000000000;
	fma.rn.f64 	%fd287, %fd286, 0d3FD8000000000000, 0d3FE0000000000000;
	mul.rn.f64 	%fd288, %fd286, %fd283;
	fma.rn.f64 	%fd289, %fd287, %fd288, %fd283;
	mul.f64 	%fd290, %fd281, %fd289;
	or.b32  	%r86, %r83, 1048576;
	mov.b64 	%fd291, {%r85, %r86};
	mul.f64 	%fd292, %fd291, %fd290;
	setp.eq.f64 	%p47, %fd275, 0d0000000000000000;
	selp.f64 	%fd293, %fd276, %fd292, %p47;
	{
	.reg .b32 %temp; 
	mov.b64 	{%temp, %r87}, %fd275;
	}
	mov.f64 	%fd294, 0d7FF0000000000000;
	{
	.reg .b32 %temp; 
	mov.b64 	{%temp, %r88}, %fd294;
	}
	setp.lt.u32 	%p48, %r87, %r88;
	selp.f64 	%fd295, %fd293, %fd275, %p48;
	add.f64 	%fd296, %fd726, %fd295;
	mul.f64 	%fd297, %fd296, 0d3FE0000000000000;
	sqrt.rn.f64 	%fd729, %fd297;
	add.f64 	%fd298, %fd729, %fd729;
	div.rn.f64 	%fd730, %fd725, %fd298;
	bra.uni 	$L__BB0_50;
$L__BB0_49:
	abs.f64 	%fd299, %fd726;
	abs.f64 	%fd300, %fd725;
	mov.b64 	%rd49, %fd300;
	mov.b64 	%rd50, %fd299;
	min.u64 	%rd51, %rd49, %rd50;
	mov.b64 	%fd301, %rd51;
	max.u64 	%rd52, %rd50, %rd49;
	mov.b64 	%fd302, %rd52;
	{
	.reg .b32 %temp; 
	mov.b64 	{%temp, %r89}, %fd302;
	}
	and.b32  	%r90, %r89, -4194304;
	xor.b32  	%r91, %r90, 2144337920;
	mov.b32 	%r92, 0;
	mov.b64 	%fd303, {%r92, %r91};
	mul.f64 	%fd304, %fd303, %fd301;
	mul.f64 	%fd305, %fd303, %fd302;
	mul.f64 	%fd306, %fd304, %fd304;
	fma.rn.f64 	%fd307, %fd305, %fd305, %fd306;
	min.f64 	%fd308, %fd307, 0d7FEFFFFFFFFFFFFF;
	rsqrt.approx.ftz.f64 	%fd309, %fd308;
	mul.rn.f64 	%fd310, %fd309, %fd309;
	neg.f64 	%fd311, %fd310;
	fma.rn.f64 	%fd312, %fd308, %fd311, 0d3FF0000000000000;
	fma.rn.f64 	%fd313, %fd312, 0d3FD8000000000000, 0d3FE0000000000000;
	mul.rn.f64 	%fd314, %fd312, %fd309;
	fma.rn.f64 	%fd315, %fd313, %fd314, %fd309;
	mul.f64 	%fd316, %fd307, %fd315;
	or.b32  	%r93, %r90, 1048576;
	mov.b64 	%fd317, {%r92, %r93};
	mul.f64 	%fd318, %fd317, %fd316;
	setp.eq.f64 	%p49, %fd301, 0d0000000000000000;
	selp.f64 	%fd319, %fd302, %fd318, %p49;
	{
	.reg .b32 %temp; 
	mov.b64 	{%temp, %r94}, %fd301;
	}
	mov.f64 	%fd320, 0d7FF0000000000000;
	{
	.reg .b32 %temp; 
	mov.b64 	{%temp, %r95}, %fd320;
	}
	setp.lt.u32 	%p50, %r94, %r95;
	selp.f64 	%fd321, %fd319, %fd301, %p50;
	sub.f64 	%fd322, %fd321, %fd726;
	mul.f64 	%fd323, %fd322, 0d3FE0000000000000;
	sqrt.rn.f64 	%fd324, %fd323;
	add.f64 	%fd325, %fd324, %fd324;
	div.rn.f64 	%fd729, %fd300, %fd325;
	copysign.f64 	%fd730, %fd725, %fd324;
$L__BB0_50:
	setp.eq.s32 	%p51, %r193, 2;
	@%p51 bra 	$L__BB0_53;
	setp.ne.s32 	%p52, %r193, 1;
	@%p52 bra 	$L__BB0_54;
	add.f64 	%fd729, %fd729, %fd729;
	add.f64 	%fd730, %fd730, %fd730;
	bra.uni 	$L__BB0_54;
$L__BB0_53:
	mul.f64 	%fd729, %fd729, 0d3FE0000000000000;
	mul.f64 	%fd730, %fd730, 0d3FE0000000000000;
$L__BB0_54:
	setp.eq.f64 	%p53, %fd3, 0d0000000000000000;
	add.f64 	%fd732, %fd2, 0d3FF0000000000000;
	setp.eq.f64 	%p54, %fd732, 0d0000000000000000;
	mov.f64 	%fd735, 0d0000000000000000;
	and.pred  	%p55, %p54, %p53;
	mov.f64 	%fd736, %fd3;
	@%p55 bra 	$L__BB0_73;
	abs.f64 	%fd82, %fd3;
	setp.eq.f64 	%p56, %fd82, 0d7FF0000000000000;
	mov.f64 	%fd735, 0d7FF0000000000000;
	mov.f64 	%fd736, %fd3;
	@%p56 bra 	$L__BB0_73;
	setp.num.f64 	%p57, %fd732, %fd732;
	@%p57 bra 	$L__BB0_58;
	sub.f64 	%fd328, %fd3, %fd3;
	div.rn.f64 	%fd736, %fd328, %fd328;
	mov.f64 	%fd735, %fd732;
	bra.uni 	$L__BB0_73;
$L__BB0_58:
	abs.f64 	%fd84, %fd732;
	setp.neu.f64 	%p58, %fd84, 0d7FF0000000000000;
	@%p58 bra 	$L__BB0_62;
	{
	.reg .b32 %temp; 
	mov.b64 	{%temp, %r96}, %fd732;
	}
	setp.gt.s32 	%p59, %r96, -1;
	@%p59 bra 	$L__BB0_61;
	sub.f64 	%fd329, %fd3, %fd3;
	abs.f64 	%fd735, %fd329;
	copysign.f64 	%fd736, %fd3, %fd732;
	bra.uni 	$L__BB0_73;
$L__BB0_61:
	sub.f64 	%fd330, %fd3, %fd3;
	copysign.f64 	%fd736, %fd3, %fd330;
	mov.f64 	%fd735, %fd732;
	bra.uni 	$L__BB0_73;
$L__BB0_62:
	max.f64 	%fd331, %fd84, %fd82;
	setp.ltu.f64 	%p60, %fd331, 0d7FDA827999FCEF32;
	@%p60 bra 	$L__BB0_64;
	mul.f64 	%fd732, %fd732, 0d3FD0000000000000;
	mul.f64 	%fd731, %fd3, 0d3FD0000000000000;
	mov.b32 	%r194, 1;
	bra.uni 	$L__BB0_66;
$L__BB0_64:
	setp.gtu.f64 	%p61, %fd84, 0d0020000000000000;
	setp.gtu.f64 	%p62, %fd82, 0d0020000000000000;
	or.pred  	%p63, %p61, %p62;
	mov.b32 	%r194, 0;
	mov.f64 	%fd731, %fd3;
	@%p63 bra 	$L__BB0_66;
	mul.f64 	%fd732, %fd732, 0d4010000000000000;
	mul.f64 	%fd731, %fd3, 0d4010000000000000;
	mov.b32 	%r194, 2;
$L__BB0_66:
	setp.ltu.f64 	%p64, %fd732, 0d0000000000000000;
	@%p64 bra 	$L__BB0_68;
	abs.f64 	%fd332, %fd732;
	abs.f64 	%fd333, %fd731;
	mov.b64 	%rd53, %fd333;
	mov.b64 	%rd54, %fd332;
	min.u64 	%rd55, %rd53, %rd54;
	mov.b64 	%fd334, %rd55;
	max.u64 	%rd56, %rd54, %rd53;
	mov.b64 	%fd335, %rd56;
	{
	.reg .b32 %temp; 
	mov.b64 	{%temp, %r100}, %fd335;
	}
	and.b32  	%r101, %r100, -4194304;
	xor.b32  	%r102, %r101, 2144337920;
	mov.b32 	%r103, 0;
	mov.b64 	%fd336, {%r103, %r102};
	mul.f64 	%fd337, %fd336, %fd334;
	mul.f64 	%fd338, %fd336, %fd335;
	mul.f64 	%fd339, %fd337, %fd337;
	fma.rn.f64 	%fd340, %fd338, %fd338, %fd339;
	min.f64 	%fd341, %fd340, 0d7FEFFFFFFFFFFFFF;
	rsqrt.approx.ftz.f64 	%fd342, %fd341;
	mul.rn.f64 	%fd343, %fd342, %fd342;
	neg.f64 	%fd344, %fd343;
	fma.rn.f64 	%fd345, %fd341, %fd344, 0d3FF0000000000000;
	fma.rn.f64 	%fd346, %fd345, 0d3FD8000000000000, 0d3FE0000000000000;
	mul.rn.f64 	%fd347, %fd345, %fd342;
	fma.rn.f64 	%fd348, %fd346, %fd347, %fd342;
	mul.f64 	%fd349, %fd340, %fd348;
	or.b32  	%r104, %r101, 1048576;
	mov.b64 	%fd350, {%r103, %r104};
	mul.f64 	%fd351, %fd350, %fd349;
	setp.eq.f64 	%p65, %fd334, 0d0000000000000000;
	selp.f64 	%fd352, %fd335, %fd351, %p65;
	{
	.reg .b32 %temp; 
	mov.b64 	{%temp, %r105}, %fd334;
	}
	mov.f64 	%fd353, 0d7FF0000000000000;
	{
	.reg .b32 %temp; 
	mov.b64 	{%temp, %r106}, %fd353;
	}
	setp.lt.u32 	%p66, %r105, %r106;
	selp.f64 	%fd354, %fd352, %fd334, %p66;
	add.f64 	%fd355, %fd732, %fd354;
	mul.f64 	%fd356, %fd355, 0d3FE0000000000000;
	sqrt.rn.f64 	%fd735, %fd356;
	add.f64 	%fd357, %fd735, %fd735;
	div.rn.f64 	%fd736, %fd731, %fd357;
	bra.uni 	$L__BB0_69;
$L__BB0_68:
	abs.f64 	%fd358, %fd732;
	abs.f64 	%fd359, %fd731;
	mov.b64 	%rd57, %fd359;
	mov.b64 	%rd58, %fd358;
	min.u64 	%rd59, %rd57, %rd58;
	mov.b64 	%fd360, %rd59;
	max.u64 	%rd60, %rd58, %rd57;
	mov.b64 	%fd361, %rd60;
	{
	.reg .b32 %temp; 
	mov.b64 	{%temp, %r107}, %fd361;
	}
	and.b32  	%r108, %r107, -4194304;
	xor.b32  	%r109, %r108, 2144337920;
	mov.b32 	%r110, 0;
	mov.b64 	%fd362, {%r110, %r109};
	mul.f64 	%fd363, %fd362, %fd360;
	mul.f64 	%fd364, %fd362, %fd361;
	mul.f64 	%fd365, %fd363, %fd363;
	fma.rn.f64 	%fd366, %fd364, %fd364, %fd365;
	min.f64 	%fd367, %fd366, 0d7FEFFFFFFFFFFFFF;
	rsqrt.approx.ftz.f64 	%fd368, %fd367;
	mul.rn.f64 	%fd369, %fd368, %fd368;
	neg.f64 	%fd370, %fd369;
	fma.rn.f64 	%fd371, %fd367, %fd370, 0d3FF0000000000000;
	fma.rn.f64 	%fd372, %fd371, 0d3FD8000000000000, 0d3FE0000000000000;
	mul.rn.f64 	%fd373, %fd371, %fd368;
	fma.rn.f64 	%fd374, %fd372, %fd373, %fd368;
	mul.f64 	%fd375, %fd366, %fd374;
	or.b32  	%r111, %r108, 1048576;
	mov.b64 	%fd376, {%r110, %r111};
	mul.f64 	%fd377, %fd376, %fd375;
	setp.eq.f64 	%p67, %fd360, 0d0000000000000000;
	selp.f64 	%fd378, %fd361, %fd377, %p67;
	{
	.reg .b32 %temp; 
	mov.b64 	{%temp, %r112}, %fd360;
	}
	mov.f64 	%fd379, 0d7FF0000000000000;
	{
	.reg .b32 %temp; 
	mov.b64 	{%temp, %r113}, %fd379;
	}
	setp.lt.u32 	%p68, %r112, %r113;
	selp.f64 	%fd380, %fd378, %fd360, %p68;
	sub.f64 	%fd381, %fd380, %fd732;
	mul.f64 	%fd382, %fd381, 0d3FE0000000000000;
	sqrt.rn.f64 	%fd383, %fd382;
	add.f64 	%fd384, %fd383, %fd383;
	div.rn.f64 	%fd735, %fd359, %fd384;
	copysign.f64 	%fd736, %fd731, %fd383;
$L__BB0_69:
	setp.eq.s32 	%p69, %r194, 2;
	@%p69 bra 	$L__BB0_72;
	setp.ne.s32 	%p70, %r194, 1;
	@%p70 bra 	$L__BB0_73;
	add.f64 	%fd735, %fd735, %fd735;
	add.f64 	%fd736, %fd736, %fd736;
	bra.uni 	$L__BB0_73;
$L__BB0_72:
	mul.f64 	%fd735, %fd735, 0d3FE0000000000000;
	mul.f64 	%fd736, %fd736, 0d3FE0000000000000;
$L__BB0_73:
	mul.f64 	%fd385, %fd729, %fd735;
	mul.f64 	%fd386, %fd730, %fd736;
	sub.f64 	%fd387, %fd385, %fd386;
	mul.f64 	%fd388, %fd729, %fd736;
	fma.rn.f64 	%fd389, %fd730, %fd735, %fd388;
	sub.f64 	%fd738, %fd2, %fd387;
	sub.f64 	%fd737, %fd3, %fd389;
	st.v2.f64 	[%rd3], {%fd738, %fd737};
$L__BB0_74:
	ld.param.u64 	%rd89, [CUDAlogkernel_param_6];
	ld.param.u32 	%r184, [CUDAlogkernel_param_2];
	mov.u32 	%r114, %ctaid.x;
	mov.u32 	%r115, %ntid.x;
	mov.u32 	%r116, %tid.x;
	mad.lo.s32 	%r117, %r114, %r115, %r116;
	mul.wide.s32 	%rd61, %r117, 16;
	add.s64 	%rd4, %rd22, %rd61;
	st.v2.f64 	[%rd4], {%fd738, %fd737};
	mul.f64 	%fd390, %fd738, %fd738;
	mul.f64 	%fd391, %fd737, %fd737;
	sub.f64 	%fd392, %fd390, %fd391;
	mul.f64 	%fd393, %fd738, %fd737;
	fma.rn.f64 	%fd394, %fd738, %fd737, %fd393;
	add.s64 	%rd5, %rd23, %rd61;
	st.v2.f64 	[%rd5], {%fd392, %fd394};
	setp.lt.s32 	%p71, %r184, 0;
	cvta.to.global.u64 	%rd62, %rd89;
	mul.wide.s32 	%rd63, %r117, 8;
	add.s64 	%rd6, %rd62, %rd63;
	@%p71 bra 	$L__BB0_101;
	ld.param.u64 	%rd86, [CUDAlogkernel_param_3];
	cvta.to.global.u64 	%rd7, %rd86;
	ld.global.f64 	%fd110, [%rd7];
	ld.v2.f64 	{%fd395, %fd396}, [%rd4];
	add.f64 	%fd397, %fd395, %fd395;
	add.f64 	%fd398, %fd396, %fd396;
	div.rn.f64 	%fd399, %fd397, %fd1;
	div.rn.f64 	%fd400, %fd398, %fd1;
	abs.f64 	%fd401, %fd399;
	abs.f64 	%fd402, %fd400;
	mov.b64 	%rd64, %fd402;
	mov.b64 	%rd65, %fd401;
	min.u64 	%rd66, %rd64, %rd65;
	mov.b64 	%fd403, %rd66;
	max.u64 	%rd67, %rd65, %rd64;
	mov.b64 	%fd404, %rd67;
	{
	.reg .b32 %temp; 
	mov.b64 	{%temp, %r119}, %fd404;
	}
	and.b32  	%r120, %r119, -4194304;
	xor.b32  	%r121, %r120, 2144337920;
	mov.b32 	%r122, 0;
	mov.b64 	%fd405, {%r122, %r121};
	mul.f64 	%fd406, %fd405, %fd403;
	mul.f64 	%fd407, %fd405, %fd404;
	mul.f64 	%fd408, %fd406, %fd406;
	fma.rn.f64 	%fd409, %fd407, %fd407, %fd408;
	min.f64 	%fd410, %fd409, 0d7FEFFFFFFFFFFFFF;
	rsqrt.approx.ftz.f64 	%fd411, %fd410;
	mul.rn.f64 	%fd412, %fd411, %fd411;
	neg.f64 	%fd413, %fd412;
	fma.rn.f64 	%fd414, %fd410, %fd413, 0d3FF0000000000000;
	fma.rn.f64 	%fd415, %fd414, 0d3FD8000000000000, 0d3FE0000000000000;
	mul.rn.f64 	%fd416, %fd414, %fd411;
	fma.rn.f64 	%fd417, %fd415, %fd416, %fd411;
	mul.f64 	%fd418, %fd409, %fd417;
	or.b32  	%r123, %r120, 1048576;
	mov.b64 	%fd419, {%r122, %r123};
	mul.f64 	%fd420, %fd419, %fd418;
	setp.eq.f64 	%p72, %fd403, 0d0000000000000000;
	selp.f64 	%fd421, %fd404, %fd420, %p72;
	{
	.reg .b32 %temp; 
	mov.b64 	{%temp, %r124}, %fd403;
	}
	mov.f64 	%fd422, 0d7FF0000000000000;
	{
	.reg .b32 %temp; 
	mov.b64 	{%temp, %r5}, %fd422;
	}
	setp.lt.u32 	%p73, %r124, %r5;
	selp.f64 	%fd739, %fd421, %fd403, %p73;
	{
	.reg .b32 %temp; 
	mov.b64 	{%temp, %r195}, %fd739;
	}
	{
	.reg .b32 %temp; 
	mov.b64 	{%r196, %temp}, %fd739;
	}
	setp.gt.s32 	%p74, %r195, 1048575;
	mov.b32 	%r197, -1023;
	@%p74 bra 	$L__BB0_77;
	mul.f64 	%fd739, %fd739, 0d4350000000000000;
	{
	.reg .b32 %temp; 
	mov.b64 	{%temp, %r195}, %fd739;
	}
	{
	.reg .b32 %temp; 
	mov.b64 	{%r196, %temp}, %fd739;
	}
	mov.b32 	%r197, -1077;
$L__BB0_77:
	add.s32 	%r126, %r195, -1;
	setp.gt.u32 	%p75, %r126, 2146435070;
	@%p75 bra 	$L__BB0_81;
	shr.u32 	%r129, %r195, 20;
	add.s32 	%r198, %r197, %r129;
	and.b32  	%r130, %r195, 1048575;
	or.b32  	%r131, %r130, 1072693248;
	mov.b64 	%fd740, {%r196, %r131};
	setp.lt.u32 	%p77, %r131, 1073127583;
	@%p77 bra 	$L__BB0_80;
	{
	.reg .b32 %temp; 
	mov.b64 	{%r132, %temp}, %fd740;
	}
	{
	.reg .b32 %temp; 
	mov.b64 	{%temp, %r133}, %fd740;
	}
	add.s32 	%r134, %r133, -1048576;
	mov.b64 	%fd740, {%r132, %r134};
	add.s32 	%r198, %r198, 1;
$L__BB0_80:
	add.f64 	%fd424, %fd740, 0dBFF0000000000000;
	add.f64 	%fd425, %fd740, 0d3FF0000000000000;
	rcp.approx.ftz.f64 	%fd426, %fd425;
	neg.f64 	%fd427, %fd425;
	fma.rn.f64 	%fd428, %fd427, %fd426, 0d3FF0000000000000;
	fma.rn.f64 	%fd429, %fd428, %fd428, %fd428;
	fma.rn.f64 	%fd430, %fd429, %fd426, %fd426;
	mul.f64 	%fd431, %fd424, %fd430;
	fma.rn.f64 	%fd432, %fd424, %fd430, %fd431;
	mul.f64 	%fd433, %fd432, %fd432;
	fma.rn.f64 	%fd434, %fd433, 0d3EB1380B3AE80F1E, 0d3ED0EE258B7A8B04;
	fma.rn.f64 	%fd435, %fd434, %fd433, 0d3EF3B2669F02676F;
	fma.rn.f64 	%fd436, %fd435, %fd433, 0d3F1745CBA9AB0956;
	fma.rn.f64 	%fd437, %fd436, %fd433, 0d3F3C71C72D1B5154;
	fma.rn.f64 	%fd438, %fd437, %fd433, 0d3F624924923BE72D;
	fma.rn.f64 	%fd439, %fd438, %fd433, 0d3F8999999999A3C4;
	fma.rn.f64 	%fd440, %fd439, %fd433, 0d3FB5555555555554;
	sub.f64 	%fd441, %fd424, %fd432;
	add.f64 	%fd442, %fd441, %fd441;
	neg.f64 	%fd443, %fd432;
	fma.rn.f64 	%fd444, %fd443, %fd424, %fd442;
	mul.f64 	%fd445, %fd430, %fd444;
	mul.f64 	%fd446, %fd433, %fd440;
	fma.rn.f64 	%fd447, %fd446, %fd432, %fd445;
	xor.b32  	%r135, %r198, -2147483648;
	mov.b32 	%r136, 1127219200;
	mov.b64 	%fd448, {%r135, %r136};
	mov.b32 	%r137, -2147483648;
	mov.b64 	%fd449, {%r137, %r136};
	sub.f64 	%fd450, %fd448, %fd449;
	fma.rn.f64 	%fd451, %fd450, 0d3FE62E42FEFA39EF, %fd432;
	fma.rn.f64 	%fd452, %fd450, 0dBFE62E42FEFA39EF, %fd451;
	sub.f64 	%fd453, %fd452, %fd432;
	sub.f64 	%fd454, %fd447, %fd453;
	fma.rn.f64 	%fd455, %fd450, 0d3C7ABC9E3B39803F, %fd454;
	add.f64 	%fd741, %fd451, %fd455;
	bra.uni 	$L__BB0_82;
$L__BB0_81:
	fma.rn.f64 	%fd423, %fd739, 0d7FF0000000000000, 0d7FF0000000000000;
	{
	.reg .b32 %temp; 
	mov.b64 	{%temp, %r127}, %fd739;
	}
	and.b32  	%r128, %r127, 2147483647;
	setp.eq.s32 	%p76, %r128, 0;
	selp.f64 	%fd741, 0dFFF0000000000000, %fd423, %p76;
$L__BB0_82:
	ld.param.u32 	%r185, [CUDAlogkernel_param_2];
	neg.f64 	%fd456, %fd110;
	mul.f64 	%fd120, %fd741, %fd456;
	st.global.f64 	[%rd6], %fd120;
	setp.eq.s32 	%p78, %r185, 0;
	@%p78 bra 	$L__BB0_101;
	ld.param.u32 	%r186, [CUDAlogkernel_param_2];
	ld.global.f64 	%fd457, [%rd7+8];
	ld.f64 	%fd458, [%rd4];
	mul.f64 	%fd459, %fd457, %fd458;
	sub.f64 	%fd121, %fd120, %fd459;
	st.global.f64 	[%rd6], %fd121;
	setp.eq.s32 	%p79, %r186, 1;
	@%p79 bra 	$L__BB0_101;
	ld.global.f64 	%fd122, [%rd7+16];
	ld.v2.f64 	{%fd460, %fd461}, [%rd4];
	add.f64 	%fd462, %fd460, %fd460;
	add.f64 	%fd463, %fd461, %fd461;
	div.rn.f64 	%fd464, %fd462, %fd1;
	div.rn.f64 	%fd465, %fd463, %fd1;
	abs.f64 	%fd466, %fd464;
	abs.f64 	%fd467, %fd465;
	mov.b64 	%rd68, %fd467;
	mov.b64 	%rd69, %fd466;
	min.u64 	%rd70, %rd68, %rd69;
	mov.b64 	%fd468, %rd70;
	max.u64 	%rd71, %rd69, %rd68;
	mov.b64 	%fd469, %rd71;
	{
	.reg .b32 %temp; 
	mov.b64 	{%temp, %r139}, %fd469;
	}
	and.b32  	%r140, %r139, -4194304;
	xor.b32  	%r141, %r140, 2144337920;
	mov.b32 	%r142, 0;
	mov.b64 	%fd470, {%r142, %r141};
	mul.f64 	%fd471, %fd470, %fd468;
	mul.f64 	%fd472, %fd470, %fd469;
	mul.f64 	%fd473, %fd471, %fd471;
	fma.rn.f64 	%fd474, %fd472, %fd472, %fd473;
	min.f64 	%fd475, %fd474, 0d7FEFFFFFFFFFFFFF;
	rsqrt.approx.ftz.f64 	%fd476, %fd475;
	mul.rn.f64 	%fd477, %fd476, %fd476;
	neg.f64 	%fd478, %fd477;
	fma.rn.f64 	%fd479, %fd475, %fd478, 0d3FF0000000000000;
	fma.rn.f64 	%fd480, %fd479, 0d3FD8000000000000, 0d3FE0000000000000;
	mul.rn.f64 	%fd481, %fd479, %fd476;
	fma.rn.f64 	%fd482, %fd480, %fd481, %fd476;
	mul.f64 	%fd483, %fd474, %fd482;
	or.b32  	%r143, %r140, 1048576;
	mov.b64 	%fd484, {%r142, %r143};
	mul.f64 	%fd485, %fd484, %fd483;
	setp.eq.f64 	%p80, %fd468, 0d0000000000000000;
	selp.f64 	%fd486, %fd469, %fd485, %p80;
	{
	.reg .b32 %temp; 
	mov.b64 	{%temp, %r144}, %fd468;
	}
	setp.lt.u32 	%p81, %r144, %r5;
	selp.f64 	%fd742, %fd486, %fd468, %p81;
	{
	.reg .b32 %temp; 
	mov.b64 	{%temp, %r199}, %fd742;
	}
	{
	.reg .b32 %temp; 
	mov.b64 	{%r200, %temp}, %fd742;
	}
	setp.gt.s32 	%p82, %r199, 1048575;
	mov.b32 	%r201, -1023;
	@%p82 bra 	$L__BB0_86;
	mul.f64 	%fd742, %fd742, 0d4350000000000000;
	{
	.reg .b32 %temp; 
	mov.b64 	{%temp, %r199}, %fd742;
	}
	{
	.reg .b32 %temp; 
	mov.b64 	{%r200, %temp}, %fd742;
	}
	mov.b32 	%r201, -1077;
$L__BB0_86:
	add.s32 	%r146, %r199, -1;
	setp.gt.u32 	%p83, %r146, 2146435070;
	@%p83 bra 	$L__BB0_90;
	shr.u32 	%r149, %r199, 20;
	add.s32 	%r202, %r201, %r149;
	and.b32  	%r150, %r199, 1048575;
	or.b32  	%r151, %r150, 1072693248;
	mov.b64 	%fd743, {%r200, %r151};
	setp.lt.u32 	%p85, %r151, 1073127583;
	@%p85 bra 	$L__BB0_89;
	{
	.reg .b32 %temp; 
	mov.b64 	{%r152, %temp}, %fd743;
	}
	{
	.reg .b32 %temp; 
	mov.b64 	{%temp, %r153}, %fd743;
	}
	add.s32 	%r154, %r153, -1048576;
	mov.b64 	%fd743, {%r152, %r154};
	add.s32 	%r202, %r202, 1;
$L__BB0_89:
	add.f64 	%fd488, %fd743, 0dBFF0000000000000;
	add.f64 	%fd489, %fd743, 0d3FF0000000000000;
	rcp.approx.ftz.f64 	%fd490, %fd489;
	neg.f64 	%fd491, %fd489;
	fma.rn.f64 	%fd492, %fd491, %fd490, 0d3FF0000000000000;
	fma.rn.f64 	%fd493, %fd492, %fd492, %fd492;
	fma.rn.f64 	%fd494, %fd493, %fd490, %fd490;
	mul.f64 	%fd495, %fd488, %fd494;
	fma.rn.f64 	%fd496, %fd488, %fd494, %fd495;
	mul.f64 	%fd497, %fd496, %fd496;
	fma.rn.f64 	%fd498, %fd497, 0d3EB1380B3AE80F1E, 0d3ED0EE258B7A8B04;
	fma.rn.f64 	%fd499, %fd498, %fd497, 0d3EF3B2669F02676F;
	fma.rn.f64 	%fd500, %fd499, %fd497, 0d3F1745CBA9AB0956;
	fma.rn.f64 	%fd501, %fd500, %fd497, 0d3F3C71C72D1B5154;
	fma.rn.f64 	%fd502, %fd501, %fd497, 0d3F624924923BE72D;
	fma.rn.f64 	%fd503, %fd502, %fd497, 0d3F8999999999A3C4;
	fma.rn.f64 	%fd504, %fd503, %fd497, 0d3FB5555555555554;
	sub.f64 	%fd505, %fd488, %fd496;
	add.f64 	%fd506, %fd505, %fd505;
	neg.f64 	%fd507, %fd496;
	fma.rn.f64 	%fd508, %fd507, %fd488, %fd506;
	mul.f64 	%fd509, %fd494, %fd508;
	mul.f64 	%fd510, %fd497, %fd504;
	fma.rn.f64 	%fd511, %fd510, %fd496, %fd509;
	xor.b32  	%r155, %r202, -2147483648;
	mov.b32 	%r156, 1127219200;
	mov.b64 	%fd512, {%r155, %r156};
	mov.b32 	%r157, -2147483648;
	mov.b64 	%fd513, {%r157, %r156};
	sub.f64 	%fd514, %fd512, %fd513;
	fma.rn.f64 	%fd515, %fd514, 0d3FE62E42FEFA39EF, %fd496;
	fma.rn.f64 	%fd516, %fd514, 0dBFE62E42FEFA39EF, %fd515;
	sub.f64 	%fd517, %fd516, %fd496;
	sub.f64 	%fd518, %fd511, %fd517;
	fma.rn.f64 	%fd519, %fd514, 0d3C7ABC9E3B39803F, %fd518;
	add.f64 	%fd744, %fd515, %fd519;
	bra.uni 	$L__BB0_91;
$L__BB0_90:
	fma.rn.f64 	%fd487, %fd742, 0d7FF0000000000000, 0d7FF0000000000000;
	{
	.reg .b32 %temp; 
	mov.b64 	{%temp, %r147}, %fd742;
	}
	and.b32  	%r148, %r147, 2147483647;
	setp.eq.s32 	%p84, %r148, 0;
	selp.f64 	%fd744, 0dFFF0000000000000, %fd487, %p84;
$L__BB0_91:
	ld.param.u32 	%r187, [CUDAlogkernel_param_2];
	ld.f64 	%fd520, [%rd5];
	fma.rn.f64 	%fd521, %fd520, 0dBFE0000000000000, %fd744;
	fma.rn.f64 	%fd522, %fd122, %fd521, %fd121;
	st.global.f64 	[%rd6], %fd522;
	setp.lt.u32 	%p86, %r187, 4;
	@%p86 bra 	$L__BB0_101;
	ld.param.u32 	%r188, [CUDAlogkernel_param_2];
	add.s32 	%r26, %r188, -3;
	add.s32 	%r159, %r188, -4;
	setp.lt.u32 	%p87, %r159, 3;
	mov.b32 	%r206, 3;
	@%p87 bra 	$L__BB0_96;
	and.b32  	%r161, %r26, -4;
	neg.s32 	%r203, %r161;
	add.s64 	%rd93, %rd7, 48;
	mov.f64 	%fd745, 0d4008000000000000;
	mov.b32 	%r204, 6;
$L__BB0_94:
	.pragma "nounroll";
	ld.param.u64 	%rd90, [CUDAlogkernel_param_6];
	ld.v2.f64 	{%fd524, %fd525}, [%rd5];
	ld.v2.f64 	{%fd526, %fd527}, [%rd3];
	mul.f64 	%fd528, %fd524, %fd526;
	mul.f64 	%fd529, %fd525, %fd527;
	sub.f64 	%fd530, %fd528, %fd529;
	mul.f64 	%fd531, %fd525, %fd526;
	fma.rn.f64 	%fd532, %fd527, %fd524, %fd531;
	st.v2.f64 	[%rd5], {%fd530, %fd532};
	ld.global.f64 	%fd533, [%rd93+-24];
	ld.f64 	%fd534, [%rd4];
	add.s32 	%r162, %r204, -5;
	cvt.rn.f64.s32 	%fd535, %r162;
	div.rn.f64 	%fd536, %fd534, %fd535;
	div.rn.f64 	%fd537, %fd530, %fd745;
	sub.f64 	%fd538, %fd536, %fd537;
	cvta.to.global.u64 	%rd72, %rd90;
	mov.u32 	%r165, %tid.x;
	mad.lo.s32 	%r166, %r114, %r115, %r165;
	mul.wide.s32 	%rd73, %r166, 8;
	add.s64 	%rd74, %rd72, %rd73;
	ld.global.f64 	%fd539, [%rd74];
	fma.rn.f64 	%fd540, %fd533, %fd538, %fd539;
	st.global.f64 	[%rd74], %fd540;
	ld.v2.f64 	{%fd541, %fd542}, [%rd4];
	ld.v2.f64 	{%fd543, %fd544}, [%rd3];
	mul.f64 	%fd545, %fd541, %fd543;
	mul.f64 	%fd546, %fd542, %fd544;
	sub.f64 	%fd547, %fd545, %fd546;
	mul.f64 	%fd548, %fd542, %fd543;
	fma.rn.f64 	%fd549, %fd544, %fd541, %fd548;
	st.v2.f64 	[%rd4], {%fd547, %fd549};
	add.s32 	%r167, %r204, -2;
	ld.v2.f64 	{%fd550, %fd551}, [%rd5];
	ld.v2.f64 	{%fd552, %fd553}, [%rd3];
	mul.f64 	%fd554, %fd550, %fd552;
	mul.f64 	%fd555, %fd551, %fd553;
	sub.f64 	%fd556, %fd554, %fd555;
	mul.f64 	%fd557, %fd551, %fd552;
	fma.rn.f64 	%fd558, %fd553, %fd550, %fd557;
	st.v2.f64 	[%rd5], {%fd556, %fd558};
	ld.global.f64 	%fd559, [%rd93+-16];
	ld.f64 	%fd560, [%rd4];
	add.s32 	%r168, %r204, -4;
	cvt.rn.f64.s32 	%fd561, %r168;
	div.rn.f64 	%fd562, %fd560, %fd561;
	cvt.rn.f64.u32 	%fd563, %r167;
	div.rn.f64 	%fd564, %fd556, %fd563;
	sub.f64 	%fd565, %fd562, %fd564;
	ld.global.f64 	%fd566, [%rd74];
	fma.rn.f64 	%fd567, %fd559, %fd565, %fd566;
	st.global.f64 	[%rd74], %fd567;
	ld.v2.f64 	{%fd568, %fd569}, [%rd4];
	ld.v2.f64 	{%fd570, %fd571}, [%rd3];
	mul.f64 	%fd572, %fd568, %fd570;
	mul.f64 	%fd573, %fd569, %fd571;
	sub.f64 	%fd574, %fd572, %fd573;
	mul.f64 	%fd575, %fd569, %fd570;
	fma.rn.f64 	%fd576, %fd571, %fd568, %fd575;
	st.v2.f64 	[%rd4], {%fd574, %fd576};
	add.s32 	%r169, %r204, -1;
	ld.v2.f64 	{%fd577, %fd578}, [%rd5];
	ld.v2.f64 	{%fd579, %fd580}, [%rd3];
	mul.f64 	%fd581, %fd577, %fd579;
	mul.f64 	%fd582, %fd578, %fd580;
	sub.f64 	%fd583, %fd581, %fd582;
	mul.f64 	%fd584, %fd578, %fd579;
	fma.rn.f64 	%fd585, %fd580, %fd577, %fd584;
	st.v2.f64 	[%rd5], {%fd583, %fd585};
	ld.global.f64 	%fd586, [%rd93+-8];
	ld.f64 	%fd587, [%rd4];
	div.rn.f64 	%fd588, %fd587, %fd745;
	cvt.rn.f64.u32 	%fd589, %r169;
	div.rn.f64 	%fd590, %fd583, %fd589;
	sub.f64 	%fd591, %fd588, %fd590;
	ld.global.f64 	%fd592, [%rd74];
	fma.rn.f64 	%fd593, %fd586, %fd591, %fd592;
	st.global.f64 	[%rd74], %fd593;
	ld.v2.f64 	{%fd594, %fd595}, [%rd4];
	ld.v2.f64 	{%fd596, %fd597}, [%rd3];
	mul.f64 	%fd598, %fd594, %fd596;
	mul.f64 	%fd599, %fd595, %fd597;
	sub.f64 	%fd600, %fd598, %fd599;
	mul.f64 	%fd601, %fd595, %fd596;
	fma.rn.f64 	%fd602, %fd597, %fd594, %fd601;
	st.v2.f64 	[%rd4], {%fd600, %fd602};
	ld.v2.f64 	{%fd603, %fd604}, [%rd5];
	ld.v2.f64 	{%fd605, %fd606}, [%rd3];
	mul.f64 	%fd607, %fd603, %fd605;
	mul.f64 	%fd608, %fd604, %fd606;
	sub.f64 	%fd609, %fd607, %fd608;
	mul.f64 	%fd610, %fd604, %fd605;
	fma.rn.f64 	%fd611, %fd606, %fd603, %fd610;
	st.v2.f64 	[%rd5], {%fd609, %fd611};
	ld.global.f64 	%fd612, [%rd93];
	ld.f64 	%fd613, [%rd4];
	div.rn.f64 	%fd614, %fd613, %fd563;
	cvt.rn.f64.u32 	%fd615, %r204;
	div.rn.f64 	%fd616, %fd609, %fd615;
	sub.f64 	%fd617, %fd614, %fd616;
	ld.global.f64 	%fd618, [%rd74];
	fma.rn.f64 	%fd619, %fd612, %fd617, %fd618;
	st.global.f64 	[%rd74], %fd619;
	ld.v2.f64 	{%fd620, %fd621}, [%rd4];
	ld.v2.f64 	{%fd622, %fd623}, [%rd3];
	mul.f64 	%fd624, %fd620, %fd622;
	mul.f64 	%fd625, %fd621, %fd623;
	sub.f64 	%fd626, %fd624, %fd625;
	mul.f64 	%fd627, %fd621, %fd622;
	fma.rn.f64 	%fd628, %fd623, %fd620, %fd627;
	st.v2.f64 	[%rd4], {%fd626, %fd628};
	add.f64 	%fd745, %fd745, 0d4010000000000000;
	add.s32 	%r204, %r204, 4;
	add.s32 	%r203, %r203, 4;
	add.s64 	%rd93, %rd93, 32;
	setp.ne.s32 	%p88, %r203, 0;
	@%p88 bra 	$L__BB0_94;
	add.s32 	%r206, %r204, -3;
$L__BB0_96:
	ld.param.u32 	%r189, [CUDAlogkernel_param_2];
	add.s32 	%r170, %r189, -3;
	and.b32  	%r34, %r170, 3;
	setp.eq.s32 	%p89, %r34, 0;
	@%p89 bra 	$L__BB0_101;
	ld.param.u64 	%rd91, [CUDAlogkernel_param_6];
	cvta.to.global.u64 	%rd75, %rd91;
	mov.u32 	%r171, %ctaid.x;
	mov.u32 	%r172, %ntid.x;
	mov.u32 	%r173, %tid.x;
	mad.lo.s32 	%r174, %r171, %r172, %r173;
	mul.wide.s32 	%rd76, %r174, 8;
	add.s64 	%rd11, %rd75, %rd76;
	setp.eq.s32 	%p90, %r34, 1;
	@%p90 bra 	$L__BB0_99;
	ld.param.u64 	%rd87, [CUDAlogkernel_param_3];
	ld.v2.f64 	{%fd629, %fd630}, [%rd5];
	ld.v2.f64 	{%fd631, %fd632}, [%rd3];
	mul.f64 	%fd633, %fd629, %fd631;
	mul.f64 	%fd634, %fd630, %fd632;
	sub.f64 	%fd635, %fd633, %fd634;
	mul.f64 	%fd636, %fd630, %fd631;
	fma.rn.f64 	%fd637, %fd632, %fd629, %fd636;
	st.v2.f64 	[%rd5], {%fd635, %fd637};
	cvta.to.global.u64 	%rd77, %rd87;
	mul.wide.u32 	%rd78, %r206, 8;
	add.s64 	%rd79, %rd77, %rd78;
	ld.global.f64 	%fd638, [%rd79];
	ld.f64 	%fd639, [%rd4];
	add.s32 	%r175, %r206, -2;
	cvt.rn.f64.s32 	%fd640, %r175;
	div.rn.f64 	%fd641, %fd639, %fd640;
	cvt.rn.f64.u32 	%fd642, %r206;
	div.rn.f64 	%fd643, %fd635, %fd642;
	sub.f64 	%fd644, %fd641, %fd643;
	ld.global.f64 	%fd645, [%rd11];
	fma.rn.f64 	%fd646, %fd638, %fd644, %fd645;
	st.global.f64 	[%rd11], %fd646;
	ld.v2.f64 	{%fd647, %fd648}, [%rd4];
	ld.v2.f64 	{%fd649, %fd650}, [%rd3];
	mul.f64 	%fd651, %fd647, %fd649;
	mul.f64 	%fd652, %fd648, %fd650;
	sub.f64 	%fd653, %fd651, %fd652;
	mul.f64 	%fd654, %fd648, %fd649;
	fma.rn.f64 	%fd655, %fd650, %fd647, %fd654;
	st.v2.f64 	[%rd4], {%fd653, %fd655};
	add.s32 	%r176, %r206, 1;
	ld.v2.f64 	{%fd656, %fd657}, [%rd5];
	ld.v2.f64 	{%fd658, %fd659}, [%rd3];
	mul.f64 	%fd660, %fd656, %fd658;
	mul.f64 	%fd661, %fd657, %fd659;
	sub.f64 	%fd662, %fd660, %fd661;
	mul.f64 	%fd663, %fd657, %fd658;
	fma.rn.f64 	%fd664, %fd659, %fd656, %fd663;
	st.v2.f64 	[%rd5], {%fd662, %fd664};
	ld.global.f64 	%fd665, [%rd79+8];
	ld.f64 	%fd666, [%rd4];
	add.s32 	%r177, %r206, -1;
	cvt.rn.f64.s32 	%fd667, %r177;
	div.rn.f64 	%fd668, %fd666, %fd667;
	cvt.rn.f64.u32 	%fd669, %r176;
	div.rn.f64 	%fd670, %fd662, %fd669;
	sub.f64 	%fd671, %fd668, %fd670;
	ld.global.f64 	%fd672, [%rd11];
	fma.rn.f64 	%fd673, %fd665, %fd671, %fd672;
	st.global.f64 	[%rd11], %fd673;
	ld.v2.f64 	{%fd674, %fd675}, [%rd4];
	ld.v2.f64 	{%fd676, %fd677}, [%rd3];
	mul.f64 	%fd678, %fd674, %fd676;
	mul.f64 	%fd679, %fd675, %fd677;
	sub.f64 	%fd680, %fd678, %fd679;
	mul.f64 	%fd681, %fd675, %fd676;
	fma.rn.f64 	%fd682, %fd677, %fd674, %fd681;
	st.v2.f64 	[%rd4], {%fd680, %fd682};
	add.s32 	%r206, %r206, 2;
$L__BB0_99:
	ld.param.u32 	%r190, [CUDAlogkernel_param_2];
	and.b32  	%r178, %r190, 1;
	setp.eq.b32 	%p91, %r178, 1;
	@%p91 bra 	$L__BB0_101;
	ld.param.u64 	%rd88, [CUDAlogkernel_param_3];
	ld.v2.f64 	{%fd683, %fd684}, [%rd5];
	ld.v2.f64 	{%fd685, %fd686}, [%rd3];
	mul.f64 	%fd687, %fd683, %fd685;
	mul.f64 	%fd688, %fd684, %fd686;
	sub.f64 	%fd689, %fd687, %fd688;
	mul.f64 	%fd690, %fd684, %fd685;
	fma.rn.f64 	%fd691, %fd686, %fd683, %fd690;
	st.v2.f64 	[%rd5], {%fd689, %fd691};
	cvta.to.global.u64 	%rd80, %rd88;
	mul.wide.u32 	%rd81, %r206, 8;
	add.s64 	%rd82, %rd80, %rd81;
	ld.global.f64 	%fd692, [%rd82];
	ld.f64 	%fd693, [%rd4];
	add.s32 	%r179, %r206, -2;
	cvt.rn.f64.s32 	%fd694, %r179;
	div.rn.f64 	%fd695, %fd693, %fd694;
	cvt.rn.f64.u32 	%fd696, %r206;
	div.rn.f64 	%fd697, %fd689, %fd696;
	sub.f64 	%fd698, %fd695, %fd697;
	ld.global.f64 	%fd699, [%rd11];
	fma.rn.f64 	%fd700, %fd692, %fd698, %fd699;
	st.global.f64 	[%rd11], %fd700;
	ld.v2.f64 	{%fd701, %fd702}, [%rd4];
	ld.v2.f64 	{%fd703, %fd704}, [%rd3];
	mul.f64 	%fd705, %fd701, %fd703;
	mul.f64 	%fd706, %fd702, %fd704;
	sub.f64 	%fd707, %fd705, %fd706;
	mul.f64 	%fd708, %fd702, %fd703;
	fma.rn.f64 	%fd709, %fd704, %fd701, %fd708;
	st.v2.f64 	[%rd4], {%fd707, %fd709};
$L__BB0_101:
	ld.param.u64 	%rd92, [CUDAlogkernel_param_6];
	mul.f64 	%fd710, %fd1, 0d400921FB54442D18;
	cvta.to.global.u64 	%rd83, %rd92;
	mov.u32 	%r180, %ctaid.x;
	mov.u32 	%r181, %ntid.x;
	mov.u32 	%r182, %tid.x;
	mad.lo.s32 	%r183, %r180, %r181, %r182;
	mul.wide.s32 	%rd84, %r183, 8;
	add.s64 	%rd85, %rd83, %rd84;
	ld.global.f64 	%fd711, [%rd85];
	mul.f64 	%fd712, %fd710, %fd711;
	st.global.f64 	[%rd85], %fd712;
	ret;

}


// ===== COMPILED SASS (sm_100) =====

	.target	sm_100

	.elftype	@"ET_EXEC"


//--------------------- .note.nv.tkinfo           --------------------------
	.section	.note.nv.tkinfo,"",@"SHT_NOTE"
	.sectionflags	@"SHF_NOTE_NV_TKINFO"
	.tkinfo
        /*0018*/ 	.word	0x00000002
        /*0030*/ 	.string	""
        /*0030*/ 	.string	"ptxas"
        /*0030*/ 	.string	"Cuda compilation tools, release 13.0, V13.0.88"
        /*0030*/ 	.string	"Build cuda_13.0.r13.0/compiler.36424714_0"
        /*0030*/ 	.string	"-arch sm_100 -m 64 "



//--------------------- .note.nv.cuinfo           --------------------------
	.section	.note.nv.cuinfo,"",@"SHT_NOTE"
	.sectionflags	@"SHF_NOTE_NV_CUINFO"
        /*0018*/ 	.short	0x0002
        /*001a*/ 	.short	0x0064
        /*001c*/ 	.short	0x0082
	.zero		2


//--------------------- .nv.info                  --------------------------
	.section	.nv.info,"",@"SHT_CUDA_INFO"
	.align	4


	//----- nvinfo : EIATTR_REGCOUNT
	.align		4
        /*0000*/ 	.byte	0x04, 0x2f
        /*0002*/ 	.short	(.L_29 - .L_28)
	.align		4
.L_28:
        /*0004*/ 	.word	index@(CUDAlogkernel)
        /*0008*/ 	.word	0x00000037


	//----- nvinfo : EIATTR_FRAME_SIZE
	.align		4
.L_29:
        /*000c*/ 	.byte	0x04, 0x11
        /*000e*/ 	.short	(.L_31 - .L_30)
	.align		4
.L_30:
        /*0010*/ 	.word	index@($__internal_1_$__cuda_sm20_dsqrt_rn_f64_mediumpath_v1)
        /*0014*/ 	.word	0x00000000


	//----- nvinfo : EIATTR_FRAME_SIZE
	.align		4
.L_31:
        /*0018*/ 	.byte	0x04, 0x11
        /*001a*/ 	.short	(.L_33 - .L_32)
	.align		4
.L_32:
        /*001c*/ 	.word	index@($__internal_0_$__cuda_sm20_div_rn_f64_full)
        /*0020*/ 	.word	0x00000000


	//----- nvinfo : EIATTR_FRAME_SIZE
	.align		4
.L_33:
        /*0024*/ 	.byte	0x04, 0x11
        /*0026*/ 	.short	(.L_35 - .L_34)
	.align		4
.L_34:
        /*0028*/ 	.word	index@(CUDAlogkernel)
        /*002c*/ 	.word	0x00000000


	//----- nvinfo : EIATTR_MIN_STACK_SIZE
	.align		4
.L_35:
        /*0030*/ 	.byte	0x04, 0x12
        /*0032*/ 	.short	(.L_37 - .L_36)
	.align		4
.L_36:
        /*0034*/ 	.word	index@(CUDAlogkernel)
        /*0038*/ 	.word	0x00000000
.L_37:


//--------------------- .nv.compat                --------------------------
	.section	.nv.compat,"",@"SHT_CUDA_COMPAT_INFO"
	.align	4
        /*0000*/ 	.byte	0x02, 0x09, 0x00, 0x00, 0x02, 0x02, 0x01, 0x00, 0x02, 0x05, 0x05, 0x00, 0x03, 0x07, 0x01, 0x01
        /*0010*/ 	.byte	0x02, 0x03, 0x00, 0x00, 0x02, 0x06, 0x01, 0x00, 0x04, 0x0b, 0x08, 0x00, 0x01, 0x00, 0x00, 0x00
        /*0020*/ 	.byte	0x00, 0x00, 0x00, 0x00


//--------------------- .nv.info.CUDAlogkernel    --------------------------
	.section	.nv.info.CUDAlogkernel,"",@"SHT_CUDA_INFO"
	.sectionflags	@""
	.align	4


	//----- nvinfo : EIATTR_CUDA_API_VERSION
	.align		4
        /*0000*/ 	.byte	0x04, 0x37
        /*0002*/ 	.short	(.L_39 - .L_38)
.L_38:
        /*0004*/ 	.word	0x00000082


	//----- nvinfo : EIATTR_KPARAM_INFO
	.align		4
.L_39:
        /*0008*/ 	.byte	0x04, 0x17
        /*000a*/ 	.short	(.L_41 - .L_40)
.L_40:
        /*000c*/ 	.word	0x00000000
        /*0010*/ 	.short	0x0006
        /*0012*/ 	.short	0x0030
        /*0014*/ 	.byte	0x00, 0xf5, 0x21, 0x00


	//----- nvinfo : EIATTR_KPARAM_INFO
	.align		4
.L_41:
        /*0018*/ 	.byte	0x04, 0x17
        /*001a*/ 	.short	(.L_43 - .L_42)
.L_42:
        /*001c*/ 	.word	0x00000000
        /*0020*/ 	.short	0x0005
        /*0022*/ 	.short	0x0028
        /*0024*/ 	.byte	0x00, 0xf5, 0x21, 0x00


	//----- nvinfo : EIATTR_KPARAM_INFO
	.align		4
.L_43:
        /*0028*/ 	.byte	0x04, 0x17
        /*002a*/ 	.short	(.L_45 - .L_44)
.L_44:
        /*002c*/ 	.word	0x00000000
        /*0030*/ 	.short	0x0004
        /*0032*/ 	.short	0x0020
        /*0034*/ 	.byte	0x00, 0xf5, 0x21, 0x00


	//----- nvinfo : EIATTR_KPARAM_INFO
	.align		4
.L_45:
        /*0038*/ 	.byte	0x04, 0x17
        /*003a*/ 	.short	(.L_47 - .L_46)
.L_46:
        /*003c*/ 	.word	0x00000000
        /*0040*/ 	.short	0x0003
        /*0042*/ 	.short	0x0018
        /*0044*/ 	.byte	0x00, 0xf5, 0x21, 0x00


	//----- nvinfo : EIATTR_KPARAM_INFO
	.align		4
.L_47:
        /*0048*/ 	.byte	0x04, 0x17
        /*004a*/ 	.short	(.L_49 - .L_48)
.L_48:
        /*004c*/ 	.word	0x00000000
        /*0050*/ 	.short	0x0002
        /*0052*/ 	.short	0x0010
        /*0054*/ 	.byte	0x00, 0xf0, 0x11, 0x00


	//----- nvinfo : EIATTR_KPARAM_INFO
	.align		4
.L_49:
        /*0058*/ 	.byte	0x04, 0x17
        /*005a*/ 	.short	(.L_51 - .L_50)
.L_50:
        /*005c*/ 	.word	0x00000000
        /*0060*/ 	.short	0x0001
        /*0062*/ 	.short	0x0008
        /*0064*/ 	.byte	0x00, 0xf0, 0x21, 0x00


	//----- nvinfo : EIATTR_KPARAM_INFO
	.align		4
.L_51:
        /*0068*/ 	.byte	0x04, 0x17
        /*006a*/ 	.short	(.L_53 - .L_52)
.L_52:
        /*006c*/ 	.word	0x00000000
        /*0070*/ 	.short	0x0000
        /*0072*/ 	.short	0x0000
        /*0074*/ 	.byte	0x00, 0xf0, 0x21, 0x00


	//----- nvinfo : EIATTR_SPARSE_MMA_MASK
	.align		4
.L_53:
        /*0078*/ 	.byte	0x03, 0x50
        /*007a*/ 	.short	0x0000


	//----- nvinfo : EIATTR_MAXREG_COUNT
	.align		4
        /*007c*/ 	.byte	0x03, 0x1b
        /*007e*/ 	.short	0x00ff


	//----- nvinfo : EIATTR_EXTERNS
	.align		4
        /*0080*/ 	.byte	0x04, 0x0f
        /*0082*/ 	.short	(.L_55 - .L_54)


	//   ....[0]....
	.align		4
.L_54:
        /*0084*/ 	.word	index@(malloc)


	//----- nvinfo : EIATTR_MERCURY_ISA_VERSION
	.align		4
.L_55:
        /*0088*/ 	.byte	0x03, 0x5f
        /*008a*/ 	.short	0x0101


	//----- nvinfo : EIATTR_VRC_CTA_INIT_COUNT
	.align		4
        /*008c*/ 	.byte	0x02, 0x4a
	.zero		1
	.zero		1


	//----- nvinfo : EIATTR_SYSCALL_OFFSETS
	.align		4
        /*0090*/ 	.byte	0x04, 0x46
        /*0092*/ 	.short	(.L_57 - .L_56)


	//   ....[0]....
.L_56:
        /*0094*/ 	.word	0x000000a0


	//   ....[1]....
        /*0098*/ 	.word	0x00000110


	//   ....[2]....
        /*009c*/ 	.word	0x00000180


	//   ....[3]....
        /*00a0*/ 	.word	0x00000200


	//----- nvinfo : EIATTR_EXIT_INSTR_OFFSETS
	.align		4
.L_57:
        /*00a4*/ 	.byte	0x04, 0x1c
        /*00a6*/ 	.short	(.L_59 - .L_58)


	//   ....[0]....
.L_58:
        /*00a8*/ 	.word	0x00008dc0


	//----- nvinfo : EIATTR_CRS_STACK_SIZE
	.align		4
.L_59:
        /*00ac*/ 	.byte	0x04, 0x1e
        /*00ae*/ 	.short	(.L_61 - .L_60)
.L_60:
        /*00b0*/ 	.word	0x00000000


	//----- nvinfo : EIATTR_CBANK_PARAM_SIZE
	.align		4
.L_61:
        /*00b4*/ 	.byte	0x03, 0x19
        /*00b6*/ 	.short	0x0038


	//----- nvinfo : EIATTR_PARAM_CBANK
	.align		4
        /*00b8*/ 	.byte	0x04, 0x0a
        /*00ba*/ 	.short	(.L_63 - .L_62)
	.align		4
.L_62:
        /*00bc*/ 	.word	index@(.nv.constant0.CUDAlogkernel)
        /*00c0*/ 	.short	0x0380
        /*00c2*/ 	.short	0x0038


	//----- nvinfo : EIATTR_SW_WAR
	.align		4
.L_63:
        /*00c4*/ 	.byte	0x04, 0x36
        /*00c6*/ 	.short	(.L_65 - .L_64)
.L_64:
        /*00c8*/ 	.word	0x00000008
.L_65:


//--------------------- .nv.callgraph             --------------------------
	.section	.nv.callgraph,"",@"SHT_CUDA_CALLGRAPH"
	.align	4
	.sectionentsize	8
	.align		4
        /*0000*/ 	.word	0x00000000
	.align		4
        /*0004*/ 	.word	0xffffffff
	.align		4
        /*0008*/ 	.word	index@(CUDAlogkernel)
	.align		4
        /*000c*/ 	.word	index@(malloc)
	.align		4
        /*0010*/ 	.word	0x00000000
	.align		4
        /*0014*/ 	.word	0xfffffffe
	.align		4
        /*0018*/ 	.word	0x00000000
	.align		4
        /*001c*/ 	.word	0xfffffffd
	.align		4
        /*0020*/ 	.word	0x00000000
	.align		4
        /*0024*/ 	.word	0xfffffffc


//--------------------- .nv.constant4             --------------------------
	.section	.nv.constant4,"a",@progbits
	.align	8
	.align		8
.nv.constant4:
        /*0000*/ 	.dword	malloc
	.align		8
        /*0008*/ 	.dword	_ZN34_INTERNAL_a14d3400_4_k_cu_ad9f19cc4cuda3std3__45__cpo5beginE
	.align		8
        /*0010*/ 	.dword	_ZN34_INTERNAL_a14d3400_4_k_cu_ad9f19cc4cuda3std3__45__cpo3endE
	.align		8
        /*0018*/ 	.dword	_ZN34_INTERNAL_a14d3400_4_k_cu_ad9f19cc4cuda3std3__45__cpo6cbeginE
	.align		8
        /*0020*/ 	.dword	_ZN34_INTERNAL_a14d3400_4_k_cu_ad9f19cc4cuda3std3__45__cpo4cendE
	.align		8
        /*0028*/ 	.dword	_ZN34_INTERNAL_a14d3400_4_k_cu_ad9f19cc4cuda3std3__45__cpo6rbeginE
	.align		8
        /*0030*/ 	.dword	_ZN34_INTERNAL_a14d3400_4_k_cu_ad9f19cc4cuda3std3__45__cpo4rendE
	.align		8
        /*0038*/ 	.dword	_ZN34_INTERNAL_a14d3400_4_k_cu_ad9f19cc4cuda3std3__45__cpo7crbeginE
	.align		8
        /*0040*/ 	.dword	_ZN34_INTERNAL_a14d3400_4_k_cu_ad9f19cc4cuda3std3__45__cpo5crendE
	.align		8
        /*0048*/ 	.dword	_ZN34_INTERNAL_a14d3400_4_k_cu_ad9f19cc4cuda3std3__436_GLOBAL__N__a14d3400_4_k_cu_ad9f19cc6ignoreE
	.align		8
        /*0050*/ 	.dword	_ZN34_INTERNAL_a14d3400_4_k_cu_ad9f19cc4cuda3std3__419piecewise_constructE
	.align		8
        /*0058*/ 	.dword	_ZN34_INTERNAL_a14d3400_4_k_cu_ad9f19cc4cuda3std3__48in_placeE
	.align		8
        /*0060*/ 	.dword	_ZN34_INTERNAL_a14d3400_4_k_cu_ad9f19cc4cuda3std3__420unreachable_sentinelE
	.align		8
        /*0068*/ 	.dword	_ZN34_INTERNAL_a14d3400_4_k_cu_ad9f19cc4cuda3std6ranges3__45__cpo4swapE
	.align		8
        /*0070*/ 	.dword	_ZN34_INTERNAL_a14d3400_4_k_cu_ad9f19cc4cuda3std6ranges3__45__cpo9iter_moveE
	.align		8
        /*0078*/ 	.dword	_ZN34_INTERNAL_a14d3400_4_k_cu_ad9f19cc4cuda3std6ranges3__45__cpo5beginE
	.align		8
        /*0080*/ 	.dword	_ZN34_INTERNAL_a14d3400_4_k_cu_ad9f19cc4cuda3std6ranges3__45__cpo3endE
	.align		8
        /*0088*/ 	.dword	_ZN34_INTERNAL_a14d3400_4_k_cu_ad9f19cc4cuda3std6ranges3__45__cpo6cbeginE
	.align		8
        /*0090*/ 	.dword	_ZN34_INTERNAL_a14d3400_4_k_cu_ad9f19cc4cuda3std6ranges3__45__cpo4cendE
	.align		8
        /*0098*/ 	.dword	_ZN34_INTERNAL_a14d3400_4_k_cu_ad9f19cc4cuda3std6ranges3__45__cpo7advanceE
	.align		8
        /*00a0*/ 	.dword	_ZN34_INTERNAL_a14d3400_4_k_cu_ad9f19cc4cuda3std6ranges3__45__cpo9iter_swapE
	.align		8
        /*00a8*/ 	.dword	_ZN34_INTERNAL_a14d3400_4_k_cu_ad9f19cc4cuda3std6ranges3__45__cpo4nextE
	.align		8
        /*00b0*/ 	.dword	_ZN34_INTERNAL_a14d3400_4_k_cu_ad9f19cc4cuda3std6ranges3__45__cpo4prevE
	.align		8
        /*00b8*/ 	.dword	_ZN34_INTERNAL_a14d3400_4_k_cu_ad9f19cc4cuda3std6ranges3__45__cpo4dataE
	.align		8
        /*00c0*/ 	.dword	_ZN34_INTERNAL_a14d3400_4_k_cu_ad9f19cc4cuda3std6ranges3__45__cpo5cdataE
	.align		8
        /*00c8*/ 	.dword	_ZN34_INTERNAL_a14d3400_4_k_cu_ad9f19cc4cuda3std6ranges3__45__cpo4sizeE
	.align		8
        /*00d0*/ 	.dword	_ZN34_INTERNAL_a14d3400_4_k_cu_ad9f19cc4cuda3std6ranges3__45__cpo5ssizeE
	.align		8
        /*00d8*/ 	.dword	_ZN34_INTERNAL_a14d3400_4_k_cu_ad9f19cc4cuda3std6ranges3__45__cpo8distanceE
	.align		8
        /*00e0*/ 	.dword	_ZN34_INTERNAL_a14d3400_4_k_cu_ad9f19cc6thrust24THRUST_300001_SM_1000_NS6system6detail10sequential3seqE


//--------------------- .text.CUDAlogkernel       --------------------------
	.section	.text.CUDAlogkernel,"ax",@progbits
	.align	128
        .global         CUDAlogkernel
        .type           CUDAlogkernel,@function
        .size           CUDAlogkernel,(.L_x_143 - CUDAlogkernel)
        .other          CUDAlogkernel,@"STO_CUDA_ENTRY STV_DEFAULT"
CUDAlogkernel:
.text.CUDAlogkernel:
[----:B------:R-:W0:Y:S01]  /*0000*/  LDC R1, c[0x0][0x37c] ;  /* 0x0000df00ff017b82 */ /* 0x000e220000000800 */
[----:B------:R-:W1:Y:S07]  /*0010*/  S2R R31, SR_TID.X ;  /* 0x00000000001f7919 */ /* 0x000e6e0000002100 */
[----:B------:R-:W1:Y:S01]  /*0020*/  S2UR UR4, SR_CTAID.X ;  /* 0x00000000000479c3 */ /* 0x000e620000002500 */
[----:B------:R-:W-:Y:S01]  /*0030*/  MOV R2, 0x0 ;  /* 0x0000000000027802 */ /* 0x000fe20000000f00 */
[----:B------:R-:W-:-:S02]  /*0040*/  IMAD.MOV.U32 R4, RZ, RZ, 0x10 ;  /* 0x00000010ff047424 */ /* 0x000fc400078e00ff */
[----:B------:R-:W-:-:S04]  /*0050*/  IMAD.MOV.U32 R5, RZ, RZ, RZ ;  /* 0x000000ffff057224 */ /* 0x000fc800078e00ff */
[----:B------:R-:W1:Y:S08]  /*0060*/  LDC R0, c[0x0][0x360] ;  /* 0x0000d800ff007b82 */ /* 0x000e700000000800 */
[----:B------:R2:W3:Y:S02]  /*0070*/  LDC.64 R6, c[0x4][R2] ;  /* 0x0100000002067b82 */ /* 0x0004e40000000a00 */
[----:B012---:R-:W-:-:S07]  /*0080*/  IMAD R31, R0, UR4, R31 ;  /* 0x00000004001f7c24 */ /* 0x007fce000f8e021f */
[----:B------:R-:W-:-:S07]  /*0090*/  LEPC R20, `(.L_x_0) ;  /* 0x000000001014794e */ /* 0x000fce0000000000 */
[----:B---3--:R-:W-:Y:S05]  /*00a0*/  CALL.ABS.NOINC R6 ;  /* 0x0000000006007343 */ /* 0x008fea0003c00000 */
.L_x_0:
[----:B------:R0:W1:Y:S01]  /*00b0*/  LDC.64 R6, c[0x4][R2] ;  /* 0x0100000002067b82 */ /* 0x0000620000000a00 */
[----:B------:R-:W-:Y:S02]  /*00c0*/  IMAD.MOV.U32 R22, RZ, RZ, R4 ;  /* 0x000000ffff167224 */ /* 0x000fe400078e0004 */
[----:B------:R-:W-:Y:S02]  /*00d0*/  IMAD.MOV.U32 R23, RZ, RZ, R5 ;  /* 0x000000ffff177224 */ /* 0x000fe400078e0005 */
[----:B------:R-:W-:Y:S02]  /*00e0*/  IMAD.MOV.U32 R4, RZ, RZ, 0x10 ;  /* 0x00000010ff047424 */ /* 0x000fe400078e00ff */
[----:B------:R-:W-:-:S07]  /*00f0*/  IMAD.MOV.U32 R5, RZ, RZ, RZ ;  /* 0x000000ffff057224 */ /* 0x000fce00078e00ff */
[----:B------:R-:W-:-:S07]  /*0100*/  LEPC R20, `(.L_x_1) ;  /* 0x000000001014794e */ /* 0x000fce0000000000 */
[----:B01----:R-:W-:Y:S05]  /*0110*/  CALL.ABS.NOINC R6 ;  /* 0x0000000006007343 */ /* 0x003fea0003c00000 */
.L_x_1:
[----:B------:R0:W1:Y:S01]  /*0120*/  LDC.64 R6, c[0x4][R2] ;  /* 0x0100000002067b82 */ /* 0x0000620000000a00 */
[----:B------:R-:W-:Y:S01]  /*0130*/  IMAD.MOV.U32 R18, RZ, RZ, R4 ;  /* 0x000000ffff127224 */ /* 0x000fe200078e0004 */
[----:B------:R-:W-:Y:S01]  /*0140*/  MOV R19, R5 ;  /* 0x0000000500137202 */ /* 0x000fe20000000f00 */
[----:B------:R-:W-:Y:S02]  /*0150*/  IMAD.MOV.U32 R4, RZ, RZ, 0x10 ;  /* 0x00000010ff047424 */ /* 0x000fe400078e00ff */
[----:B------:R-:W-:-:S07]  /*0160*/  IMAD.MOV.U32 R5, RZ, RZ, RZ ;  /* 0x000000ffff057224 */ /* 0x000fce00078e00ff */
[----:B------:R-:W-:-:S07]  /*0170*/  LEPC R20, `(.L_x_2) ;  /* 0x000000001014794e */ /* 0x000fce0000000000 */
[----:B01----:R-:W-:Y:S05]  /*0180*/  CALL.ABS.NOINC R6 ;  /* 0x0000000006007343 */ /* 0x003fea0003c00000 */
.L_x_2:
[----:B------:R-:W0:Y:S01]  /*0190*/  LDC.64 R2, c[0x4][R2] ;  /* 0x0100000002027b82 */ /* 0x000e220000000a00 */
[----:B------:R-:W-:Y:S02]  /*01a0*/  IMAD.MOV.U32 R16, RZ, RZ, R4 ;  /* 0x000000ffff107224 */ /* 0x000fe400078e0004 */
[----:B------:R-:W-:Y:S02]  /*01b0*/  IMAD.MOV.U32 R17, RZ, RZ, R5 ;  /* 0x000000ffff117224 */ /* 0x000fe400078e0005 */
[----:B------:R-:W-:Y:S02]  /*01c0*/  IMAD.MOV.U32 R4, RZ, RZ, 0x10 ;  /* 0x00000010ff047424 */ /* 0x000fe400078e00ff */
[----:B------:R-:W-:Y:S01]  /*01d0*/  IMAD.MOV.U32 R5, RZ, RZ, RZ ;  /* 0x000000ffff057224 */ /* 0x000fe200078e00ff */
[----:B------:R-:W1:Y:S06]  /*01e0*/  LDC.64 R24, c[0x0][0x358] ;  /* 0x0000d600ff187b82 */ /* 0x000e6c0000000a00 */
[----:B------:R-:W-:-:S07]  /*01f0*/  LEPC R20, `(.L_x_3) ;  /* 0x000000001014794e */ /* 0x000fce0000000000 */
[----:B01----:R-:W-:Y:S05]  /*0200*/  CALL.ABS.NOINC R2 ;  /* 0x0000000002007343 */ /* 0x003fea0003c00000 */
.L_x_3:
[----:B------:R-:W0:Y:S01]  /*0210*/  LDC.64 R6, c[0x0][0x3a0] ;  /* 0x0000e800ff067b82 */ /* 0x000e220000000a00 */
[----:B------:R-:W-:Y:S02]  /*0220*/  R2UR UR4, R24 ;  /* 0x00000000180472ca */ /* 0x000fe400000e0000 */
[----:B------:R-:W-:-:S05]  /*0230*/  R2UR UR5, R25 ;  /* 0x00000000190572ca */ /* 0x000fca00000e0000 */
[----:B------:R-:W1:Y:S08]  /*0240*/  LDC.64 R8, c[0x0][0x3a8] ;  /* 0x0000ea00ff087b82 */ /* 0x000e700000000a00 */
[----:B------:R-:W2:Y:S01]  /*0250*/  LDC.64 R20, c[0x0][0x380] ;  /* 0x0000e000ff147b82 */ /* 0x000ea20000000a00 */
[----:B0-----:R-:W-:-:S07]  /*0260*/  IMAD.WIDE R6, R31, 0x8, R6 ;  /* 0x000000081f067825 */ /* 0x001fce00078e0206 */
[----:B------:R-:W2:Y:S01]  /*0270*/  LDC.64 R26, c[0x0][0x388] ;  /* 0x0000e200ff1a7b82 */ /* 0x000ea20000000a00 */
[----:B------:R-:W3:Y:S01]  /*0280*/  LDG.E.64 R6, desc[UR4][R6.64] ;  /* 0x0000000406067981 */ /* 0x000ee2000c1e1b00 */
[----:B-1----:R-:W-:-:S05]  /*0290*/  IMAD.WIDE R8, R31, 0x8, R8 ;  /* 0x000000081f087825 */ /* 0x002fca00078e0208 */
[----:B------:R0:W4:Y:S01]  /*02a0*/  LDG.E.64 R10, desc[UR4][R8.64] ;  /* 0x00000004080a7981 */ /* 0x000122000c1e1b00 */
[----:B------:R-:W-:Y:S01]  /*02b0*/  IMAD.MOV.U32 R12, RZ, RZ, 0x1 ;  /* 0x00000001ff0c7424 */ /* 0x000fe200078e00ff */
[----:B------:R-:W-:Y:S01]  /*02c0*/  BSSY.RECONVERGENT B0, `(.L_x_4) ;  /* 0x000001a000007945 */ /* 0x000fe20003800200 */
[----:B------:R-:W-:Y:S01]  /*02d0*/  IMAD.WIDE R34, R31, 0x10, R22 ;  /* 0x000000101f227825 */ /* 0x000fe200078e0216 */
[----:B--2---:R-:W-:-:S06]  /*02e0*/  DADD R2, R20, -R26 ;  /* 0x0000000014027229 */ /* 0x004fcc000000081a */
[----:B------:R-:W1:Y:S02]  /*02f0*/  MUFU.RCP64H R13, R3 ;  /* 0x00000003000d7308 */ /* 0x000e640000001800 */
[----:B-1----:R-:W-:-:S08]  /*0300*/  DFMA R14, -R2, R12, 1 ;  /* 0x3ff00000020e742b */ /* 0x002fd0000000010c */
[----:B------:R-:W-:-:S08]  /*0310*/  DFMA R14, R14, R14, R14 ;  /* 0x0000000e0e0e722b */ /* 0x000fd0000000000e */
[----:B------:R-:W-:Y:S02]  /*0320*/  DFMA R14, R12, R14, R12 ;  /* 0x0000000e0c0e722b */ /* 0x000fe4000000000c */
[----:B------:R-:W-:-:S06]  /*0330*/  DADD R12, R20, R26 ;  /* 0x00000000140c7229 */ /* 0x000fcc000000001a */
[----:B0-----:R-:W-:-:S08]  /*0340*/  DFMA R8, -R2, R14, 1 ;  /* 0x3ff000000208742b */ /* 0x001fd0000000010e */
[----:B------:R-:W-:Y:S02]  /*0350*/  DFMA R8, R14, R8, R14 ;  /* 0x000000080e08722b */ /* 0x000fe4000000000e */
[----:B---3--:R-:W-:-:S08]  /*0360*/  DADD R6, R6, R6 ;  /* 0x0000000006067229 */ /* 0x008fd00000000006 */
[----:B------:R-:W-:-:S08]  /*0370*/  DADD R26, R12, -R6 ;  /* 0x000000000c1a7229 */ /* 0x000fd00000000806 */
[----:B------:R-:W-:Y:S02]  /*0380*/  DMUL R6, R26, R8 ;  /* 0x000000081a067228 */ /* 0x000fe40000000000 */
[----:B------:R-:W-:-:S06]  /*0390*/  FSETP.GEU.AND P1, PT, |R27|, 6.5827683646048100446e-37, PT ;  /* 0x036000001b00780b */ /* 0x000fcc0003f2e200 */
[----:B------:R-:W-:-:S08]  /*03a0*/  DFMA R12, -R2, R6, R26 ;  /* 0x00000006020c722b */ /* 0x000fd0000000011a */
[----:B------:R-:W-:Y:S02]  /*03b0*/  DFMA R8, R8, R12, R6 ;  /* 0x0000000c0808722b */ /* 0x000fe40000000006 */
[----:B----4-:R-:W-:-:S08]  /*03c0*/  DMUL R6, R10, -2 ;  /* 0xc00000000a067828 */ /* 0x010fd00000000000 */
[----:B------:R-:W-:-:S05]  /*03d0*/  FFMA R0, RZ, R3, R9 ;  /* 0x00000003ff007223 */ /* 0x000fca0000000009 */
[----:B------:R-:W-:-:S13]  /*03e0*/  FSETP.GT.AND P0, PT, |R0|, 1.469367938527859385e-39, PT ;  /* 0x001000000000780b */ /* 0x000fda0003f04200 */
[----:B------:R-:W-:Y:S05]  /*03f0*/  @P0 BRA P1, `(.L_x_5) ;  /* 0x0000000000180947 */ /* 0x000fea0000800000 */
[----:B------:R-:W-:Y:S01]  /*0400*/  MOV R20, R2 ;  /* 0x0000000200147202 */ /* 0x000fe20000000f00 */
[----:B------:R-:W-:Y:S01]  /*0410*/  IMAD.MOV.U32 R15, RZ, RZ, R3 ;  /* 0x000000ffff0f7224 */ /* 0x000fe200078e0003 */
[----:B------:R-:W-:-:S07]  /*0420*/  MOV R0, 0x440 ;  /* 0x0000044000007802 */ /* 0x000fce0000000f00 */
[----:B------:R-:W-:Y:S05]  /*0430*/  CALL.REL.NOINC `($__internal_0_$__cuda_sm20_div_rn_f64_full) ;  /* 0x0000008800647944 */ /* 0x000fea0003c00000 */
[----:B------:R-:W-:Y:S02]  /*0440*/  IMAD.MOV.U32 R8, RZ, RZ, R32 ;  /* 0x000000ffff087224 */ /* 0x000fe400078e0020 */
[----:B------:R-:W-:-:S07]  /*0450*/  IMAD.MOV.U32 R9, RZ, RZ, R33 ;  /* 0x000000ffff097224 */ /* 0x000fce00078e0021 */
.L_x_5:
[----:B------:R-:W-:Y:S05]  /*0460*/  BSYNC.RECONVERGENT B0 ;  /* 0x0000000000007941 */ /* 0x000fea0003800200 */
.L_x_4:
[----:B------:R-:W0:Y:S01]  /*0470*/  MUFU.RCP64H R11, R3 ;  /* 0x00000003000b7308 */ /* 0x000e220000001800 */
[----:B------:R-:W-:Y:S01]  /*0480*/  IMAD.MOV.U32 R10, RZ, RZ, 0x1 ;  /* 0x00000001ff0a7424 */ /* 0x000fe200078e00ff */
[----:B------:R-:W-:Y:S01]  /*0490*/  FSETP.GEU.AND P1, PT, |R7|, 6.5827683646048100446e-37, PT ;  /* 0x036000000700780b */ /* 0x000fe20003f2e200 */
[----:B------:R-:W-:Y:S04]  /*04a0*/  BSSY.RECONVERGENT B0, `(.L_x_6) ;  /* 0x0000014000007945 */ /* 0x000fe80003800200 */
[----:B0-----:R-:W-:-:S08]  /*04b0*/  DFMA R12, -R2, R10, 1 ;  /* 0x3ff00000020c742b */ /* 0x001fd0000000010a */
[----:B------:R-:W-:-:S08]  /*04c0*/  DFMA R12, R12, R12, R12 ;  /* 0x0000000c0c0c722b */ /* 0x000fd0000000000c */
[----:B------:R-:W-:-:S08]  /*04d0*/  DFMA R12, R10, R12, R10 ;  /* 0x0000000c0a0c722b */ /* 0x000fd0000000000a */
[----:B------:R-:W-:-:S08]  /*04e0*/  DFMA R10, -R2, R12, 1 ;  /* 0x3ff00000020a742b */ /* 0x000fd0000000010c */
[----:B------:R-:W-:-:S08]  /*04f0*/  DFMA R14, R12, R10, R12 ;  /* 0x0000000a0c0e722b */ /* 0x000fd0000000000c */
[----:B------:R-:W-:-:S08]  /*0500*/  DMUL R10, R6, R14 ;  /* 0x0000000e060a7228 */ /* 0x000fd00000000000 */
[----:B------:R-:W-:-:S08]  /*0510*/  DFMA R12, -R2, R10, R6 ;  /* 0x0000000a020c722b */ /* 0x000fd00000000106 */
[----:B------:R-:W-:-:S10]  /*0520*/  DFMA R10, R14, R12, R10 ;  /* 0x0000000c0e0a722b */ /* 0x000fd4000000000a */
[----:B------:R-:W-:-:S05]  /*0530*/  FFMA R0, RZ, R3, R11 ;  /* 0x00000003ff007223 */ /* 0x000fca000000000b */
[----:B------:R-:W-:-:S13]  /*0540*/  FSETP.GT.AND P0, PT, |R0|, 1.469367938527859385e-39, PT ;  /* 0x001000000000780b */ /* 0x000fda0003f04200 */
[----:B------:R-:W-:Y:S05]  /*0550*/  @P0 BRA P1, `(.L_x_7) ;  /* 0x0000000000200947 */ /* 0x000fea0000800000 */
[----:B------:R-:W-:Y:S01]  /*0560*/  IMAD.MOV.U32 R26, RZ, RZ, R6 ;  /* 0x000000ffff1a7224 */ /* 0x000fe200078e0006 */
[----:B------:R-:W-:Y:S01]  /*0570*/  MOV R15, R3 ;  /* 0x00000003000f7202 */ /* 0x000fe20000000f00 */
[----:B------:R-:W-:Y:S01]  /*0580*/  IMAD.MOV.U32 R27, RZ, RZ, R7 ;  /* 0x000000ffff1b7224 */ /* 0x000fe200078e0007 */
[----:B------:R-:W-:Y:S01]  /*0590*/  MOV R0, 0x5c0 ;  /* 0x000005c000007802 */ /* 0x000fe20000000f00 */
[----:B------:R-:W-:-:S07]  /*05a0*/  IMAD.MOV.U32 R20, RZ, RZ, R2 ;  /* 0x000000ffff147224 */ /* 0x000fce00078e0002 */
[----:B------:R-:W-:Y:S05]  /*05b0*/  CALL.REL.NOINC `($__internal_0_$__cuda_sm20_div_rn_f64_full) ;  /* 0x0000008800047944 */ /* 0x000fea0003c00000 */
[----:B------:R-:W-:Y:S02]  /*05c0*/  IMAD.MOV.U32 R10, RZ, RZ, R32 ;  /* 0x000000ffff0a7224 */ /* 0x000fe400078e0020 */
[----:B------:R-:W-:-:S07]  /*05d0*/  IMAD.MOV.U32 R11, RZ, RZ, R33 ;  /* 0x000000ffff0b7224 */ /* 0x000fce00078e0021 */
.L_x_7:
[----:B------:R-:W-:Y:S05]  /*05e0*/  BSYNC.RECONVERGENT B0 ;  /* 0x0000000000007941 */ /* 0x000fea0003800200 */
.L_x_6:
[----:B------:R-:W-:Y:S01]  /*05f0*/  R2UR UR4, R24 ;  /* 0x00000000180472ca */ /* 0x000fe200000e0000 */
[----:B------:R-:W-:Y:S01]  /*0600*/  BSSY.RECONVERGENT B0, `(.L_x_8) ;  /* 0x000048a000007945 */ /* 0x000fe20003800200 */
[----:B------:R-:W-:Y:S01]  /*0610*/  R2UR UR5, R25 ;  /* 0x00000000190572ca */ /* 0x000fe200000e0000 */
[----:B------:R-:W-:-:S12]  /*0620*/  IMAD.WIDE R18, R31, 0x10, R18 ;  /* 0x000000101f127825 */ /* 0x000fd800078e0212 */
[----:B------:R0:W-:Y:S01]  /*0630*/  ST.E.128 desc[UR4][R34.64], R8 ;  /* 0x0000000822007985 */ /* 0x0001e2000c101d04 */
[----:B------:R-:W-:Y:S01]  /*0640*/  UMOV UR4, 0x86a12b9b ;  /* 0x86a12b9b00047882 */ /* 0x000fe20000000000 */
[----:B------:R-:W-:Y:S02]  /*0650*/  UMOV UR5, 0x3d16849b ;  /* 0x3d16849b00057882 */ /* 0x000fe40000000000 */
[----:B------:R-:W-:-:S06]  /*0660*/  DSETP.GTU.AND P0, PT, |R10|, UR4, PT ;  /* 0x000000040a007e2a */ /* 0x000fcc000bf0c200 */
[----:B------:R-:W-:-:S14]  /*0670*/  DSETP.GTU.OR P0, PT, |R8|, 1, P0 ;  /* 0x3ff000000800742a */ /* 0x000fdc000070c600 */
[----:B0-----:R-:W-:Y:S05]  /*0680*/  @P0 BRA `(.L_x_9) ;  /* 0x0000002000640947 */ /* 0x001fea0003800000 */
[----:B------:R-:W-:Y:S01]  /*0690*/  DADD R2, -R8, 1 ;  /* 0x3ff0000008027429 */ /* 0x000fe20000000100 */
[----:B------:R-:W-:Y:S01]  /*06a0*/  BSSY.RECONVERGENT B2, `(.L_x_10) ;  /* 0x0000103000027945 */ /* 0x000fe20003800200 */
[----:B------:R-:W-:Y:S01]  /*06b0*/  DSETP.NEU.AND P0, PT, R10, RZ, PT ;  /* 0x000000ff0a00722a */ /* 0x000fe20003f0d000 */
[----:B------:R-:W-:Y:S01]  /*06c0*/  CS2R R34, SRZ ;  /* 0x0000000000227805 */ /* 0x000fe2000001ff00 */
[----:B------:R-:W-:-:S04]  /*06d0*/  DADD R6, -RZ, -R10 ;  /* 0x00000000ff067229 */ /* 0x000fc8000000090a */
[----:B------:R-:W-:-:S14]  /*06e0*/  DSETP.EQ.AND P1, PT, R2, RZ, PT ;  /* 0x000000ff0200722a */ /* 0x000fdc0003f22000 */
[----:B------:R-:W-:Y:S05]  /*06f0*/  @!P0 BRA P1, `(.L_x_11) ;  /* 0x0000000c00f48947 */ /* 0x000fea0000800000 */
[----:B------:R-:W-:-:S14]  /*0700*/  DSETP.NEU.AND P0, PT, |R2|, +INF , PT ;  /* 0x7ff000000200742a */ /* 0x000fdc0003f0d200 */
[----:B------:R-:W-:Y:S05]  /*0710*/  @P0 BRA `(.L_x_12) ;  /* 0x0000000000300947 */ /* 0x000fea0003800000 */
[----:B------:R-:W-:Y:S01]  /*0720*/  ISETP.GT.AND P0, PT, R3, -0x1, PT ;  /* 0xffffffff0300780c */ /* 0x000fe20003f04270 */
[----:B------:R-:W-:-:S12]  /*0730*/  DADD R12, R10, -R10 ;  /* 0x000000000a0c7229 */ /* 0x000fd8000000080a */
[----:B------:R-:W-:Y:S01]  /*0740*/  @!P0 LOP3.LUT R15, R3, 0x80000000, R7, 0xb8, !PT ;  /* 0x80000000030f8812 */ /* 0x000fe200078eb807 */
[----:B------:R-:W-:Y:S01]  /*0750*/  @!P0 DADD R34, -RZ, |R12| ;  /* 0x00000000ff228229 */ /* 0x000fe2000000050c */
[----:B------:R-:W-:Y:S02]  /*0760*/  @!P0 IMAD.MOV.U32 R6, RZ, RZ, R2 ;  /* 0x000000ffff068224 */ /* 0x000fe400078e0002 */
[----:B------:R-:W-:Y:S02]  /*0770*/  @P0 IMAD.MOV.U32 R6, RZ, RZ, R12 ;  /* 0x000000ffff060224 */ /* 0x000fe400078e000c */
[----:B------:R-:W-:Y:S02]  /*0780*/  @!P0 IMAD.MOV.U32 R7, RZ, RZ, R15 ;  /* 0x000000ffff078224 */ /* 0x000fe400078e000f */
[----:B------:R-:W-:Y:S02]  /*0790*/  @P0 IMAD.MOV.U32 R34, RZ, RZ, R2 ;  /* 0x000000ffff220224 */ /* 0x000fe400078e0002 */
[----:B------:R-:W-:Y:S01]  /*07a0*/  @P0 IMAD.MOV.U32 R35, RZ, RZ, R3 ;  /* 0x000000ffff230224 */ /* 0x000fe200078e0003 */
[----:B------:R-:W-:-:S04]  /*07b0*/  @P0 LOP3.LUT R13, R13, 0x80000000, R7, 0xb8, !PT ;  /* 0x800000000d0d0812 */ /* 0x000fc800078eb807 */
[----:B------:R-:W-:Y:S01]  /*07c0*/  @P0 MOV R7, R13 ;  /* 0x0000000d00070202 */ /* 0x000fe20000000f00 */
[----:B------:R-:W-:Y:S06]  /*07d0*/  BRA `(.L_x_11) ;  /* 0x0000000c00bc7947 */ /* 0x000fec0003800000 */
.L_x_12:
[----:B------:R-:W-:Y:S01]  /*07e0*/  DSETP.MAX.AND P0, P1, |R2|, |R10|, PT ;  /* 0x4000000a0200722a */ /* 0x000fe2000390f200 */
[----:B------:R-:W-:Y:S01]  /*07f0*/  IMAD.MOV.U32 R0, RZ, RZ, R3 ;  /* 0x000000ffff007224 */ /* 0x000fe200078e0003 */
[----:B------:R-:W-:Y:S01]  /*0800*/  UMOV UR4, 0x99fcef32 ;  /* 0x99fcef3200047882 */ /* 0x000fe20000000000 */
[----:B------:R-:W-:Y:S01]  /*0810*/  IMAD.MOV.U32 R15, RZ, RZ, R11 ;  /* 0x000000ffff0f7224 */ /* 0x000fe200078e000b */
[----:B------:R-:W-:Y:S01]  /*0820*/  UMOV UR5, 0x7fda8279 ;  /* 0x7fda827900057882 */ /* 0x000fe20000000000 */
[----:B------:R-:W-:Y:S01]  /*0830*/  IMAD.MOV.U32 R13, RZ, RZ, R10 ;  /* 0x000000ffff0d7224 */ /* 0x000fe200078e000a */
[----:B------:R-:W-:Y:S02]  /*0840*/  BSSY.RECONVERGENT B1, `(.L_x_13) ;  /* 0x0000011000017945 */ /* 0x000fe40003800200 */
[----:B------:R-:W-:Y:S01]  /*0850*/  FSEL R21, |R0|, |R15|, P0 ;  /* 0x4000000f00157208 */ /* 0x000fe20000000200 */
[----:B------:R-:W-:-:S05]  /*0860*/  IMAD.MOV.U32 R0, RZ, RZ, R2 ;  /* 0x000000ffff007224 */ /* 0x000fca00078e0002 */
[----:B------:R-:W-:Y:S02]  /*0870*/  @P1 LOP3.LUT R21, R15, 0x80000, RZ, 0xfc, !PT ;  /* 0x000800000f151812 */ /* 0x000fe400078efcff */
[----:B------:R-:W-:-:S03]  /*0880*/  SEL R12, R0, R13, P0 ;  /* 0x0000000d000c7207 */ /* 0x000fc60000000000 */
[----:B------:R-:W-:-:S06]  /*0890*/  IMAD.MOV.U32 R13, RZ, RZ, R21 ;  /* 0x000000ffff0d7224 */ /* 0x000fcc00078e0015 */
[----:B------:R-:W-:-:S14]  /*08a0*/  DSETP.GE.AND P0, PT, R12, UR4, PT ;  /* 0x000000040c007e2a */ /* 0x000fdc000bf06000 */
[----:B------:R-:W-:Y:S01]  /*08b0*/  @P0 DMUL R2, R2, 0.25 ;  /* 0x3fd0000002020828 */ /* 0x000fe20000000000 */
[----:B------:R-:W-:Y:S01]  /*08c0*/  @P0 IMAD.MOV.U32 R36, RZ, RZ, 0x1 ;  /* 0x00000001ff240424 */ /* 0x000fe200078e00ff */
[----:B------:R-:W-:Y:S01]  /*08d0*/  @P0 DMUL R6, R10, -0.25 ;  /* 0xbfd000000a060828 */ /* 0x000fe20000000000 */
[----:B------:R-:W-:Y:S10]  /*08e0*/  @P0 BRA `(.L_x_14) ;  /* 0x0000000000180947 */ /* 0x000ff40003800000 */
[----:B------:R-:W-:Y:S01]  /*08f0*/  DSETP.GTU.AND P0, PT, |R10|, 4.4501477170144027662e-308, PT ;  /* 0x002000000a00742a */ /* 0x000fe20003f0c200 */
[----:B------:R-:W-:-:S05]  /*0900*/  IMAD.MOV.U32 R36, RZ, RZ, RZ ;  /* 0x000000ffff247224 */ /* 0x000fca00078e00ff */
[----:B------:R-:W-:-:S14]  /*0910*/  DSETP.GTU.OR P0, PT, |R2|, 4.4501477170144027662e-308, P0 ;  /* 0x002000000200742a */ /* 0x000fdc000070c600 */
[----:B------:R-:W-:Y:S01]  /*0920*/  @!P0 DMUL R2, R2, 4 ;  /* 0x4010000002028828 */ /* 0x000fe20000000000 */
[----:B------:R-:W-:Y:S01]  /*0930*/  @!P0 MOV R36, 0x2 ;  /* 0x0000000200248802 */ /* 0x000fe20000000f00 */
[----:B------:R-:W-:-:S11]  /*0940*/  @!P0 DMUL R6, R10, -4 ;  /* 0xc01000000a068828 */ /* 0x000fd60000000000 */
.L_x_14:
[----:B------:R-:W-:Y:S05]  /*0950*/  BSYNC.RECONVERGENT B1 ;  /* 0x0000000000017941 */ /* 0x000fea0003800200 */
.L_x_13:
[----:B------:R-:W-:Y:S01]  /*0960*/  DSETP.GE.AND P0, PT, R2, RZ, PT ;  /* 0x000000ff0200722a */ /* 0x000fe20003f06000 */
[----:B------:R-:W-:-:S13]  /*0970*/  BSSY.RECONVERGENT B3, `(.L_x_15) ;  /* 0x00000cc000037945 */ /* 0x000fda0003800200 */
[----:B------:R-:W-:Y:S05]  /*0980*/  @!P0 BRA `(.L_x_16) ;  /* 0x0000000400948947 */ /* 0x000fea0003800000 */
[----:B------:R-:W-:Y:S01]  /*0990*/  DADD R20, -RZ, |R2| ;  /* 0x00000000ff147229 */ /* 0x000fe20000000502 */
[----:B------:R-:W-:Y:S01]  /*09a0*/  IMAD.MOV.U32 R12, RZ, RZ, RZ ;  /* 0x000000ffff0c7224 */ /* 0x000fe200078e00ff */
[----:B------:R-:W-:Y:S01]  /*09b0*/  DADD R22, -RZ, |R6| ;  /* 0x00000000ff167229 */ /* 0x000fe20000000506 */
[----:B------:R-:W-:Y:S01]  /*09c0*/  UMOV UR4, 0xffffffff ;  /* 0xffffffff00047882 */ /* 0x000fe20000000000 */
[----:B------:R-:W-:Y:S01]  /*09d0*/  UMOV UR5, 0x7fefffff ;  /* 0x7fefffff00057882 */ /* 0x000fe20000000000 */
[----:B------:R-:W-:Y:S01]  /*09e0*/  IMAD.MOV.U32 R32, RZ, RZ, 0x0 ;  /* 0x00000000ff207424 */ /* 0x000fe200078e00ff */
[----:B------:R-:W-:Y:S01]  /*09f0*/  UMOV UR6, UR5 ;  /* 0x0000000500067c82 */ /* 0x000fe20008000000 */
[----:B------:R-:W-:Y:S01]  /*0a00*/  IMAD.MOV.U32 R33, RZ, RZ, 0x3fd80000 ;  /* 0x3fd80000ff217424 */ /* 0x000fe200078e00ff */
[----:B------:R-:W-:Y:S04]  /*0a10*/  BSSY.RECONVERGENT B4, `(.L_x_17) ;  /* 0x0000041000047945 */ /* 0x000fe80003800200 */
[----:B------:R-:W-:-:S02]  /*0a20*/  ISETP.GT.U32.AND P1, PT, R20, R22, PT ;  /* 0x000000161400720c */ /* 0x000fc40003f24070 */
[CC--:B------:R-:W-:Y:S02]  /*0a30*/  ISETP.LT.U32.AND P0, PT, R22.reuse, R20.reuse, PT ;  /* 0x000000141600720c */ /* 0x0c0fe40003f01070 */
[----:B------:R-:W-:Y:S02]  /*0a40*/  ISETP.GT.U32.AND.EX P1, PT, R21, R23, PT, P1 ;  /* 0x000000171500720c */ /* 0x000fe40003f24110 */
[----:B------:R-:W-:Y:S02]  /*0a50*/  ISETP.LT.U32.AND.EX P0, PT, R23, R21, PT, P0 ;  /* 0x000000151700720c */ /* 0x000fe40003f01100 */
[----:B------:R-:W-:Y:S02]  /*0a60*/  SEL R31, R21, R23, P1 ;  /* 0x00000017151f7207 */ /* 0x000fe40000800000 */
[----:B------:R-:W-:Y:S02]  /*0a70*/  SEL R28, R22, R20, P0 ;  /* 0x00000014161c7207 */ /* 0x000fe40000000000 */
[----:B------:R-:W-:-:S02]  /*0a80*/  LOP3.LUT R0, R31, 0xffc00000, RZ, 0xc0, !PT ;  /* 0xffc000001f007812 */ /* 0x000fc400078ec0ff */
[----:B------:R-:W-:Y:S02]  /*0a90*/  SEL R29, R23, R21, P0 ;  /* 0x00000015171d7207 */ /* 0x000fe40000000000 */
[----:B------:R-:W-:Y:S02]  /*0aa0*/  LOP3.LUT R13, R0, 0x7fd00000, RZ, 0x3c, !PT ;  /* 0x7fd00000000d7812 */ /* 0x000fe400078e3cff */
[----:B------:R-:W-:Y:S01]  /*0ab0*/  SEL R30, R20, R22, P1 ;  /* 0x00000016141e7207 */ /* 0x000fe20000800000 */
[----:B------:R-:W-:-:S03]  /*0ac0*/  IMAD.U32 R20, RZ, RZ, UR6 ;  /* 0x00000006ff147e24 */ /* 0x000fc6000f8e00ff */
[C---:B------:R-:W-:Y:S02]  /*0ad0*/  DMUL R14, R12.reuse, R28 ;  /* 0x0000001c0c0e7228 */ /* 0x040fe40000000000 */
[----:B------:R-:W-:-:S06]  /*0ae0*/  DMUL R12, R12, R30 ;  /* 0x0000001e0c0c7228 */ /* 0x000fcc0000000000 */
[----:B------:R-:W-:-:S08]  /*0af0*/  DMUL R14, R14, R14 ;  /* 0x0000000e0e0e7228 */ /* 0x000fd00000000000 */
[----:B------:R-:W-:-:S08]  /*0b00*/  DFMA R14, R12, R12, R14 ;  /* 0x0000000c0c0e722b */ /* 0x000fd0000000000e */
[----:B------:R-:W-:Y:S02]  /*0b10*/  DSETP.MIN.AND P0, P1, R14, UR4, PT ;  /* 0x000000040e007e2a */ /* 0x000fe4000b900000 */
[----:B------:R-:W-:-:S05]  /*0b20*/  IMAD.MOV.U32 R12, RZ, RZ, R15 ;  /* 0x000000ffff0c7224 */ /* 0x000fca00078e000f */
[----:B------:R-:W-:Y:S01]  /*0b30*/  FSEL R13, R12, UR6, P0 ;  /* 0x000000060c0d7c08 */ /* 0x000fe20008000000 */
[----:B------:R-:W-:-:S05]  /*0b40*/  IMAD.MOV.U32 R12, RZ, RZ, R14 ;  /* 0x000000ffff0c7224 */ /* 0x000fca00078e000e */
[----:B------:R-:W-:Y:S01]  /*0b50*/  SEL R12, R12, UR4, P0 ;  /* 0x000000040c0c7c07 */ /* 0x000fe20008000000 */
[----:B------:R-:W-:Y:S01]  /*0b60*/  DSETP.NEU.AND P0, PT, R28, RZ, PT ;  /* 0x000000ff1c00722a */ /* 0x000fe20003f0d000 */
[----:B------:R-:W-:Y:S01]  /*0b70*/  @P1 LOP3.LUT R13, R20, 0x80000, RZ, 0xfc, !PT ;  /* 0x00080000140d1812 */ /* 0x000fe200078efcff */
[----:B------:R-:W-:Y:S01]  /*0b80*/  IMAD.MOV.U32 R20, RZ, RZ, RZ ;  /* 0x000000ffff147224 */ /* 0x000fe200078e00ff */
[----:B------:R-:W-:Y:S02]  /*0b90*/  ISETP.GE.U32.AND P1, PT, R29, 0x7ff00000, PT ;  /* 0x7ff000001d00780c */ /* 0x000fe40003f26070 */
[----:B------:R-:W0:Y:S03]  /*0ba0*/  MUFU.RSQ64H R21, R13 ;  /* 0x0000000d00157308 */ /* 0x000e260000001c00 */
[----:B0-----:R-:W-:-:S08]  /*0bb0*/  DMUL R22, R20, R20 ;  /* 0x0000001414167228 */ /* 0x001fd00000000000 */
[----:B------:R-:W-:-:S08]  /*0bc0*/  DFMA R22, R12, -R22, 1 ;  /* 0x3ff000000c16742b */ /* 0x000fd00000000816 */
[----:B------:R-:W-:Y:S02]  /*0bd0*/  DMUL R26, R20, R22 ;  /* 0x00000016141a7228 */ /* 0x000fe40000000000 */
[----:B------:R-:W-:-:S08]  /*0be0*/  DFMA R22, R22, R32, 0.5 ;  /* 0x3fe000001616742b */ /* 0x000fd00000000020 */
[----:B------:R-:W-:-:S08]  /*0bf0*/  DFMA R22, R22, R26, R20 ;  /* 0x0000001a1616722b */ /* 0x000fd00000000014 */
[----:B------:R-:W-:Y:S01]  /*0c00*/  DMUL R22, R14, R22 ;  /* 0x000000160e167228 */ /* 0x000fe20000000000 */
[----:B------:R-:W-:Y:S02]  /*0c10*/  LOP3.LUT R15, R0, 0x100000, RZ, 0xfc, !PT ;  /* 0x00100000000f7812 */ /* 0x000fe400078efcff */
[----:B------:R-:W-:-:S06]  /*0c20*/  MOV R14, RZ ;  /* 0x000000ff000e7202 */ /* 0x000fcc0000000f00 */
[----:B------:R-:W-:-:S10]  /*0c30*/  DMUL R22, R22, R14 ;  /* 0x0000000e16167228 */ /* 0x000fd40000000000 */
[----:B------:R-:W-:Y:S02]  /*0c40*/  @!P1 FSEL R28, R30, R22, !P0 ;  /* 0x000000161e1c9208 */ /* 0x000fe40004000000 */
[----:B------:R-:W-:-:S03]  /*0c50*/  @!P1 FSEL R29, R31, R23, !P0 ;  /* 0x000000171f1d9208 */ /* 0x000fc60004000000 */
[----:B------:R-:W-:Y:S02]  /*0c60*/  IMAD.MOV.U32 R12, RZ, RZ, R28 ;  /* 0x000000ffff0c7224 */ /* 0x000fe400078e001c */
[----:B------:R-:W-:-:S06]  /*0c70*/  IMAD.MOV.U32 R13, RZ, RZ, R29 ;  /* 0x000000ffff0d7224 */ /* 0x000fcc00078e001d */
[----:B------:R-:W-:-:S08]  /*0c80*/  DADD R2, R2, R12 ;  /* 0x0000000002027229 */ /* 0x000fd0000000000c */
[----:B------:R-:W-:-:S06]  /*0c90*/  DMUL R20, R2, 0.5 ;  /* 0x3fe0000002147828 */ /* 0x000fcc0000000000 */
[----:B------:R-:W0:Y:S04]  /*0ca0*/  MUFU.RSQ64H R3, R21 ;  /* 0x0000001500037308 */ /* 0x000e280000001c00 */
[----:B------:R-:W-:-:S05]  /*0cb0*/  VIADD R2, R21, 0xfcb00000 ;  /* 0xfcb0000015027836 */ /* 0x000fca0000000000 */
[----:B------:R-:W-:Y:S01]  /*0cc0*/  ISETP.GE.U32.AND P0, PT, R2, 0x7ca00000, PT ;  /* 0x7ca000000200780c */ /* 0x000fe20003f06070 */
[----:B0-----:R-:W-:-:S08]  /*0cd0*/  DMUL R12, R2, R2 ;  /* 0x00000002020c7228 */ /* 0x001fd00000000000 */
[----:B------:R-:W-:-:S08]  /*0ce0*/  DFMA R12, R20, -R12, 1 ;  /* 0x3ff00000140c742b */ /* 0x000fd0000000080c */
[----:B------:R-:W-:Y:S02]  /*0cf0*/  DFMA R14, R12, R32, 0.5 ;  /* 0x3fe000000c0e742b */ /* 0x000fe40000000020 */
[----:B------:R-:W-:-:S08]  /*0d00*/  DMUL R12, R2, R12 ;  /* 0x0000000c020c7228 */ /* 0x000fd00000000000 */
[----:B------:R-:W-:-:S08]  /*0d10*/  DFMA R14, R14, R12, R2 ;  /* 0x0000000c0e0e722b */ /* 0x000fd00000000002 */
[----:B------:R-:W-:Y:S02]  /*0d20*/  DMUL R22, R20, R14 ;  /* 0x0000000e14167228 */ /* 0x000fe40000000000 */
[----:B------:R-:W-:Y:S02]  /*0d30*/  VIADD R13, R15, 0xfff00000 ;  /* 0xfff000000f0d7836 */ /* 0x000fe40000000000 */
[----:B------:R-:W-:-:S04]  /*0d40*/  IMAD.MOV.U32 R12, RZ, RZ, R14 ;  /* 0x000000ffff0c7224 */ /* 0x000fc800078e000e */
[----:B------:R-:W-:-:S08]  /*0d50*/  DFMA R26, R22, -R22, R20 ;  /* 0x80000016161a722b */ /* 0x000fd00000000014 */
[----:B------:R-:W-:Y:S01]  /*0d60*/  DFMA R34, R26, R12, R22 ;  /* 0x0000000c1a22722b */ /* 0x000fe20000000016 */
[----:B------:R-:W-:Y:S10]  /*0d70*/  @!P0 BRA `(.L_x_18) ;  /* 0x0000000000288947 */ /* 0x000ff40003800000 */
[----:B------:R-:W-:Y:S01]  /*0d80*/  IMAD.MOV.U32 R33, RZ, RZ, R27 ;  /* 0x000000ffff217224 */ /* 0x000fe200078e001b */
[----:B------:R-:W-:Y:S01]  /*0d90*/  MOV R32, R26 ;  /* 0x0000001a00207202 */ /* 0x000fe20000000f00 */
[----:B------:R-:W-:Y:S01]  /*0da0*/  IMAD.MOV.U32 R27, RZ, RZ, R23 ;  /* 0x000000ffff1b7224 */ /* 0x000fe200078e0017 */
[----:B------:R-:W-:Y:S01]  /*0db0*/  MOV R28, 0xe10 ;  /* 0x00000e10001c7802 */ /* 0x000fe20000000f00 */
[----:B------:R-:W-:Y:S02]  /*0dc0*/  IMAD.MOV.U32 R0, RZ, RZ, R14 ;  /* 0x000000ffff007224 */ /* 0x000fe400078e000e */
[----:B------:R-:W-:Y:S02]  /*0dd0*/  IMAD.MOV.U32 R35, RZ, RZ, R21 ;  /* 0x000000ffff237224 */ /* 0x000fe400078e0015 */
[----:B------:R-:W-:Y:S02]  /*0de0*/  IMAD.MOV.U32 R26, RZ, RZ, R22 ;  /* 0x000000ffff1a7224 */ /* 0x000fe400078e0016 */
[----:B------:R-:W-:-:S07]  /*0df0*/  IMAD.MOV.U32 R23, RZ, RZ, R13 ;  /* 0x000000ffff177224 */ /* 0x000fce00078e000d */
[----:B------:R-:W-:Y:S05]  /*0e00*/  CALL.REL.NOINC `($__internal_1_$__cuda_sm20_dsqrt_rn_f64_mediumpath_v1) ;  /* 0x00000084005c7944 */ /* 0x000fea0003c00000 */
[----:B------:R-:W-:-:S07]  /*0e10*/  IMAD.MOV.U32 R34, RZ, RZ, R0 ;  /* 0x000000ffff227224 */ /* 0x000fce00078e0000 */
.L_x_18:
[----:B------:R-:W-:Y:S05]  /*0e20*/  BSYNC.RECONVERGENT B4 ;  /* 0x0000000000047941 */ /* 0x000fea0003800200 */
.L_x_17:
[----:B------:R-:W-:Y:S01]  /*0e30*/  DADD R20, R34, R34 ;  /* 0x0000000022147229 */ /* 0x000fe20000000022 */
[----:B------:R-:W-:Y:S01]  /*0e40*/  IMAD.MOV.U32 R2, RZ, RZ, 0x1 ;  /* 0x00000001ff027424 */ /* 0x000fe200078e00ff */
[----:B------:R-:W-:Y:S01]  /*0e50*/  FSETP.GEU.AND P1, PT, |R7|, 6.5827683646048100446e-37, PT ;  /* 0x036000000700780b */ /* 0x000fe20003f2e200 */
[----:B------:R-:W-:Y:S03]  /*0e60*/  BSSY.RECONVERGENT B4, `(.L_x_19) ;  /* 0x0000014000047945 */ /* 0x000fe60003800200 */
[----:B------:R-:W0:Y:S02]  /*0e70*/  MUFU.RCP64H R3, R21 ;  /* 0x0000001500037308 */ /* 0x000e240000001800 */
        /* <DEDUP_REMOVED lines=14> */
[----:B------:R-:W-:-:S07]  /*0f60*/  MOV R0, 0xf80 ;  /* 0x00000f8000007802 */ /* 0x000fce0000000f00 */
[----:B------:R-:W-:Y:S05]  /*0f70*/  CALL.REL.NOINC `($__internal_0_$__cuda_sm20_div_rn_f64_full) ;  /* 0x0000007c00947944 */ /* 0x000fea0003c00000 */
[----:B------:R-:W-:Y:S02]  /*0f80*/  IMAD.MOV.U32 R2, RZ, RZ, R32 ;  /* 0x000000ffff027224 */ /* 0x000fe400078e0020 */
[----:B------:R-:W-:-:S07]  /*0f90*/  IMAD.MOV.U32 R3, RZ, RZ, R33 ;  /* 0x000000ffff037224 */ /* 0x000fce00078e0021 */
.L_x_20:
[----:B------:R-:W-:Y:S05]  /*0fa0*/  BSYNC.RECONVERGENT B4 ;  /* 0x0000000000047941 */ /* 0x000fea0003800200 */
.L_x_19:
[----:B------:R-:W-:Y:S02]  /*0fb0*/  IMAD.MOV.U32 R6, RZ, RZ, R2 ;  /* 0x000000ffff067224 */ /* 0x000fe400078e0002 */
[----:B------:R-:W-:Y:S01]  /*0fc0*/  IMAD.MOV.U32 R7, RZ, RZ, R3 ;  /* 0x000000ffff077224 */ /* 0x000fe200078e0003 */
[----:B------:R-:W-:Y:S06]  /*0fd0*/  BRA `(.L_x_21) ;  /* 0x0000000400947947 */ /* 0x000fec0003800000 */
.L_x_16:
        /* <DEDUP_REMOVED lines=9> */
[----:B------:R-:W-:-:S04]  /*1070*/  ISETP.GT.U32.AND P0, PT, R14, R12, PT ;  /* 0x0000000c0e00720c */ /* 0x000fc80003f04070 */
[CC--:B------:R-:W-:Y:S02]  /*1080*/  ISETP.GT.U32.AND.EX P1, PT, R15.reuse, R13.reuse, PT, P0 ;  /* 0x0000000d0f00720c */ /* 0x0c0fe40003f24100 */
[CC--:B------:R-:W-:Y:S02]  /*1090*/  ISETP.LT.U32.AND P0, PT, R12.reuse, R14.reuse, PT ;  /* 0x0000000e0c00720c */ /* 0x0c0fe40003f01070 */
[----:B------:R-:W-:Y:S02]  /*10a0*/  SEL R29, R15, R13, P1 ;  /* 0x0000000d0f1d7207 */ /* 0x000fe40000800000 */
[----:B------:R-:W-:Y:S02]  /*10b0*/  ISETP.LT.U32.AND.EX P0, PT, R13, R15, PT, P0 ;  /* 0x0000000f0d00720c */ /* 0x000fe40003f01100 */
[----:B------:R-:W-:Y:S02]  /*10c0*/  LOP3.LUT R0, R29, 0xffc00000, RZ, 0xc0, !PT ;  /* 0xffc000001d007812 */ /* 0x000fe400078ec0ff */
[----:B------:R-:W-:-:S02]  /*10d0*/  SEL R22, R12, R14, P0 ;  /* 0x0000000e0c167207 */ /* 0x000fc40000000000 */
[----:B------:R-:W-:Y:S02]  /*10e0*/  SEL R23, R13, R15, P0 ;  /* 0x0000000f0d177207 */ /* 0x000fe40000000000 */
[----:B------:R-:W-:Y:S02]  /*10f0*/  LOP3.LUT R21, R0, 0x7fd00000, RZ, 0x3c, !PT ;  /* 0x7fd0000000157812 */ /* 0x000fe400078e3cff */
[----:B------:R-:W-:-:S04]  /*1100*/  SEL R28, R14, R12, P1 ;  /* 0x0000000c0e1c7207 */ /* 0x000fc80000800000 */
[C---:B------:R-:W-:Y:S02]  /*1110*/  DMUL R26, R20.reuse, R22 ;  /* 0x00000016141a7228 */ /* 0x040fe40000000000 */
[----:B------:R-:W-:-:S06]  /*1120*/  DMUL R20, R20, R28 ;  /* 0x0000001c14147228 */ /* 0x000fcc0000000000 */
[----:B------:R-:W-:-:S08]  /*1130*/  DMUL R26, R26, R26 ;  /* 0x0000001a1a1a7228 */ /* 0x000fd00000000000 */
[----:B------:R-:W-:Y:S01]  /*1140*/  DFMA R26, R20, R20, R26 ;  /* 0x00000014141a722b */ /* 0x000fe2000000001a */
[----:B------:R-:W-:-:S07]  /*1150*/  IMAD.U32 R20, RZ, RZ, UR6 ;  /* 0x00000006ff147e24 */ /* 0x000fce000f8e00ff */
[----:B------:R-:W-:Y:S02]  /*1160*/  DSETP.MIN.AND P0, P1, R26, UR4, PT ;  /* 0x000000041a007e2a */ /* 0x000fe4000b900000 */
[----:B------:R-:W-:-:S04]  /*1170*/  MOV R14, R27 ;  /* 0x0000001b000e7202 */ /* 0x000fc80000000f00 */
        /* <DEDUP_REMOVED lines=12> */
[----:B------:R-:W-:Y:S01]  /*1240*/  DFMA R30, R30, R34, R20 ;  /* 0x000000221e1e722b */ /* 0x000fe20000000014 */
[----:B------:R-:W-:-:S07]  /*1250*/  LOP3.LUT R21, R0, 0x100000, RZ, 0xfc, !PT ;  /* 0x0010000000157812 */ /* 0x000fce00078efcff */
[----:B------:R-:W-:-:S08]  /*1260*/  DMUL R30, R26, R30 ;  /* 0x0000001e1a1e7228 */ /* 0x000fd00000000000 */
[----:B------:R-:W-:-:S10]  /*1270*/  DMUL R30, R30, R20 ;  /* 0x000000141e1e7228 */ /* 0x000fd40000000000 */
[----:B------:R-:W-:Y:S02]  /*1280*/  @!P1 FSEL R22, R28, R30, !P0 ;  /* 0x0000001e1c169208 */ /* 0x000fe40004000000 */
[----:B------:R-:W-:-:S03]  /*1290*/  @!P1 FSEL R23, R29, R31, !P0 ;  /* 0x0000001f1d179208 */ /* 0x000fc60004000000 */
[----:B------:R-:W-:Y:S02]  /*12a0*/  IMAD.MOV.U32 R14, RZ, RZ, R22 ;  /* 0x000000ffff0e7224 */ /* 0x000fe400078e0016 */
[----:B------:R-:W-:-:S06]  /*12b0*/  IMAD.MOV.U32 R15, RZ, RZ, R23 ;  /* 0x000000ffff0f7224 */ /* 0x000fcc00078e0017 */
[----:B------:R-:W-:-:S08]  /*12c0*/  DADD R2, -R2, R14 ;  /* 0x0000000002027229 */ /* 0x000fd0000000010e */
        /* <DEDUP_REMOVED lines=10> */
[----:B------:R-:W-:Y:S01]  /*1370*/  IADD3 R15, PT, PT, R21, -0x100000, RZ ;  /* 0xfff00000150f7810 */ /* 0x000fe20007ffe0ff */
[----:B------:R-:W-:-:S05]  /*1380*/  IMAD.MOV.U32 R14, RZ, RZ, R20 ;  /* 0x000000ffff0e7224 */ /* 0x000fca00078e0014 */
[----:B------:R-:W-:-:S08]  /*1390*/  DFMA R28, R26, -R26, R22 ;  /* 0x8000001a1a1c722b */ /* 0x000fd00000000016 */
[----:B------:R-:W-:Y:S01]  /*13a0*/  DFMA R30, R28, R14, R26 ;  /* 0x0000000e1c1e722b */ /* 0x000fe2000000001a */
[----:B------:R-:W-:Y:S10]  /*13b0*/  @!P0 BRA `(.L_x_23) ;  /* 0x0000000000288947 */ /* 0x000ff40003800000 */
[----:B------:R-:W-:Y:S02]  /*13c0*/  IMAD.MOV.U32 R0, RZ, RZ, R20 ;  /* 0x000000ffff007224 */ /* 0x000fe400078e0014 */
[----:B------:R-:W-:Y:S02]  /*13d0*/  IMAD.MOV.U32 R35, RZ, RZ, R23 ;  /* 0x000000ffff237224 */ /* 0x000fe400078e0017 */
[----:B------:R-:W-:Y:S01]  /*13e0*/  IMAD.MOV.U32 R32, RZ, RZ, R28 ;  /* 0x000000ffff207224 */ /* 0x000fe200078e001c */
[----:B------:R-:W-:Y:S01]  /*13f0*/  MOV R28, 0x1440 ;  /* 0x00001440001c7802 */ /* 0x000fe20000000f00 */
[----:B------:R-:W-:Y:S02]  /*1400*/  IMAD.MOV.U32 R20, RZ, RZ, R22 ;  /* 0x000000ffff147224 */ /* 0x000fe400078e0016 */
[----:B------:R-:W-:Y:S02]  /*1410*/  IMAD.MOV.U32 R33, RZ, RZ, R29 ;  /* 0x000000ffff217224 */ /* 0x000fe400078e001d */
[----:B------:R-:W-:-:S07]  /*1420*/  IMAD.MOV.U32 R23, RZ, RZ, R15 ;  /* 0x000000ffff177224 */ /* 0x000fce00078e000f */
[----:B------:R-:W-:Y:S05]  /*1430*/  CALL.REL.NOINC `($__internal_1_$__cuda_sm20_dsqrt_rn_f64_mediumpath_v1) ;  /* 0x0000007c00d07944 */ /* 0x000fea0003c00000 */
[----:B------:R-:W-:Y:S01]  /*1440*/  MOV R30, R0 ;  /* 0x00000000001e7202 */ /* 0x000fe20000000f00 */
[----:B------:R-:W-:-:S07]  /*1450*/  IMAD.MOV.U32 R31, RZ, RZ, R35 ;  /* 0x000000ffff1f7224 */ /* 0x000fce00078e0023 */
.L_x_23:
[----:B------:R-:W-:Y:S05]  /*1460*/  BSYNC.RECONVERGENT B4 ;  /* 0x0000000000047941 */ /* 0x000fea0003800200 */
.L_x_22:
        /* <DEDUP_REMOVED lines=10> */
[----:B------:R-:W-:-:S08]  /*1510*/  DMUL R14, R2, |R6| ;  /* 0x40000006020e7228 */ /* 0x000fd00000000000 */
[----:B------:R-:W-:-:S08]  /*1520*/  DFMA R20, -R22, R14, |R6| ;  /* 0x0000000e1614722b */ /* 0x000fd00000000506 */
[----:B------:R-:W-:-:S10]  /*1530*/  DFMA R2, R2, R20, R14 ;  /* 0x000000140202722b */ /* 0x000fd4000000000e */
[----:B------:R-:W-:-:S05]  /*1540*/  FFMA R0, RZ, R23, R3 ;  /* 0x00000017ff007223 */ /* 0x000fca0000000003 */
[----:B------:R-:W-:-:S13]  /*1550*/  FSETP.GT.AND P0, PT, |R0|, 1.469367938527859385e-39, PT ;  /* 0x001000000000780b */ /* 0x000fda0003f04200 */
[----:B------:R-:W-:Y:S05]  /*1560*/  @P0 BRA P1, `(.L_x_25) ;  /* 0x00000000001c0947 */ /* 0x000fea0000800000 */
[----:B------:R-:W-:Y:S01]  /*1570*/  DADD R26, -RZ, |R6| ;  /* 0x00000000ff1a7229 */ /* 0x000fe20000000506 */
[----:B------:R-:W-:Y:S01]  /*1580*/  IMAD.MOV.U32 R20, RZ, RZ, R22 ;  /* 0x000000ffff147224 */ /* 0x000fe200078e0016 */
[----:B------:R-:W-:Y:S01]  /*1590*/  MOV R0, 0x15c0 ;  /* 0x000015c000007802 */ /* 0x000fe20000000f00 */
[----:B------:R-:W-:-:S08]  /*15a0*/  IMAD.MOV.U32 R15, RZ, RZ, R23 ;  /* 0x000000ffff0f7224 */ /* 0x000fd000078e0017 */
[----:B------:R-:W-:Y:S05]  /*15b0*/  CALL.REL.NOINC `($__internal_0_$__cuda_sm20_div_rn_f64_full) ;  /* 0x0000007800047944 */ /* 0x000fea0003c00000 */
[----:B------:R-:W-:Y:S02]  /*15c0*/  IMAD.MOV.U32 R2, RZ, RZ, R32 ;  /* 0x000000ffff027224 */ /* 0x000fe400078e0020 */
[----:B------:R-:W-:-:S07]  /*15d0*/  IMAD.MOV.U32 R3, RZ, RZ, R33 ;  /* 0x000000ffff037224 */ /* 0x000fce00078e0021 */
.L_x_25:
[----:B------:R-:W-:Y:S05]  /*15e0*/  BSYNC.RECONVERGENT B4 ;  /* 0x0000000000047941 */ /* 0x000fea0003800200 */
.L_x_24:
[----:B------:R-:W-:Y:S01]  /*15f0*/  LOP3.LUT R7, R31, 0x80000000, R7, 0xb8, !PT ;  /* 0x800000001f077812 */ /* 0x000fe200078eb807 */
[----:B------:R-:W-:Y:S01]  /*1600*/  IMAD.MOV.U32 R34, RZ, RZ, R2 ;  /* 0x000000ffff227224 */ /* 0x000fe200078e0002 */
[----:B------:R-:W-:Y:S01]  /*1610*/  MOV R35, R3 ;  /* 0x0000000300237202 */ /* 0x000fe20000000f00 */
[----:B------:R-:W-:-:S07]  /*1620*/  IMAD.MOV.U32 R6, RZ, RZ, R30 ;  /* 0x000000ffff067224 */ /* 0x000fce00078e001e */
.L_x_21:
[----:B------:R-:W-:Y:S05]  /*1630*/  BSYNC.RECONVERGENT B3 ;  /* 0x0000000000037941 */ /* 0x000fea0003800200 */
.L_x_15:
[----:B------:R-:W-:-:S13]  /*1640*/  ISETP.NE.AND P0, PT, R36, 0x2, PT ;  /* 0x000000022400780c */ /* 0x000fda0003f05270 */
[----:B------:R-:W-:Y:S05]  /*1650*/  @!P0 BRA `(.L_x_26) ;  /* 0x0000000000148947 */ /* 0x000fea0003800000 */
[----:B------:R-:W-:-:S13]  /*1660*/  ISETP.NE.AND P0, PT, R36, 0x1, PT ;  /* 0x000000012400780c */ /* 0x000fda0003f05270 */
[----:B------:R-:W-:Y:S05]  /*1670*/  @P0 BRA `(.L_x_11) ;  /* 0x0000000000140947 */ /* 0x000fea0003800000 */
[----:B------:R-:W-:Y:S02]  /*1680*/  DADD R34, R34, R34 ;  /* 0x0000000022227229 */ /* 0x000fe40000000022 */
[----:B------:R-:W-:Y:S01]  /*1690*/  DADD R6, R6, R6 ;  /* 0x0000000006067229 */ /* 0x000fe20000000006 */
[----:B------:R-:W-:Y:S10]  /*16a0*/  BRA `(.L_x_11) ;  /* 0x0000000000087947 */ /* 0x000ff40003800000 */
.L_x_26:
[----:B------:R-:W-:Y:S02]  /*16b0*/  DMUL R34, R34, 0.5 ;  /* 0x3fe0000022227828 */ /* 0x000fe40000000000 */
[----:B------:R-:W-:-:S11]  /*16c0*/  DMUL R6, R6, 0.5 ;  /* 0x3fe0000006067828 */ /* 0x000fd60000000000 */
.L_x_11:
[----:B------:R-:W-:Y:S05]  /*16d0*/  BSYNC.RECONVERGENT B2 ;  /* 0x0000000000027941 */ /* 0x000fea0003800200 */
.L_x_10:
[----:B------:R-:W-:Y:S01]  /*16e0*/  DADD R2, R8, 1 ;  /* 0x3ff0000008027429 */ /* 0x000fe20000000000 */
[----:B------:R-:W-:Y:S01]  /*16f0*/  BSSY.RECONVERGENT B2, `(.L_x_27) ;  /* 0x0000108000027945 */ /* 0x000fe20003800200 */
[----:B------:R-:W-:Y:S01]  /*1700*/  DSETP.NEU.AND P0, PT, R10, RZ, PT ;  /* 0x000000ff0a00722a */ /* 0x000fe20003f0d000 */
[----:B------:R-:W-:Y:S01]  /*1710*/  CS2R R36, SRZ ;  /* 0x0000000000247805 */ /* 0x000fe2000001ff00 */
[----:B------:R-:W-:Y:S02]  /*1720*/  DFMA R12, RZ, R34, -R6 ;  /* 0x00000022ff0c722b */ /* 0x000fe40000000806 */
[----:B------:R-:W-:Y:S02]  /*1730*/  DFMA R6, RZ, R6, R34 ;  /* 0x00000006ff06722b */ /* 0x000fe40000000022 */
[----:B------:R-:W-:Y:S01]  /*1740*/  DSETP.EQ.AND P1, PT, R2, RZ, PT ;  /* 0x000000ff0200722a */ /* 0x000fe20003f22000 */
[----:B------:R-:W-:Y:S02]  /*1750*/  IMAD.MOV.U32 R34, RZ, RZ, R10 ;  /* 0x000000ffff227224 */ /* 0x000fe400078e000a */
[----:B------:R-:W-:-:S11]  /*1760*/  IMAD.MOV.U32 R35, RZ, RZ, R11 ;  /* 0x000000ffff237224 */ /* 0x000fd600078e000b */
[----:B------:R-:W-:Y:S05]  /*1770*/  @!P0 BRA P1, `(.L_x_28) ;  /* 0x0000000c00fc8947 */ /* 0x000fea0000800000 */
[----:B------:R-:W-:-:S14]  /*1780*/  DSETP.NEU.AND P0, PT, |R2|, +INF , PT ;  /* 0x7ff000000200742a */ /* 0x000fdc0003f0d200 */
[----:B------:R-:W-:Y:S05]  /*1790*/  @P0 BRA `(.L_x_29) ;  /* 0x00000000002c0947 */ /* 0x000fea0003800000 */
[----:B------:R-:W-:Y:S01]  /*17a0*/  ISETP.GT.AND P0, PT, R3, -0x1, PT ;  /* 0xffffffff0300780c */ /* 0x000fe20003f04270 */
[----:B------:R-:W-:-:S12]  /*17b0*/  DADD R14, R10, -R10 ;  /* 0x000000000a0e7229 */ /* 0x000fd8000000080a */
[----:B------:R-:W-:Y:S01]  /*17c0*/  @!P0 DADD R36, -RZ, |R14| ;  /* 0x00000000ff248229 */ /* 0x000fe2000000050e */
[--C-:B------:R-:W-:Y:S01]  /*17d0*/  @!P0 LOP3.LUT R35, R3, 0x80000000, R11.reuse, 0xb8, !PT ;  /* 0x8000000003238812 */ /* 0x100fe200078eb80b */
[----:B------:R-:W-:Y:S01]  /*17e0*/  @!P0 IMAD.MOV.U32 R34, RZ, RZ, R2 ;  /* 0x000000ffff228224 */ /* 0x000fe200078e0002 */
[----:B------:R-:W-:Y:S01]  /*17f0*/  @P0 LOP3.LUT R15, R15, 0x80000000, R11, 0xb8, !PT ;  /* 0x800000000f0f0812 */ /* 0x000fe200078eb80b */
[----:B------:R-:W-:Y:S02]  /*1800*/  @P0 IMAD.MOV.U32 R34, RZ, RZ, R14 ;  /* 0x000000ffff220224 */ /* 0x000fe400078e000e */
[----:B------:R-:W-:Y:S01]  /*1810*/  @P0 IMAD.MOV.U32 R36, RZ, RZ, R2 ;  /* 0x000000ffff240224 */ /* 0x000fe200078e0002 */
[----:B------:R-:W-:Y:S01]  /*1820*/  @P0 MOV R35, R15 ;  /* 0x0000000f00230202 */ /* 0x000fe20000000f00 */
[----:B------:R-:W-:Y:S01]  /*1830*/  @P0 IMAD.MOV.U32 R37, RZ, RZ, R3 ;  /* 0x000000ffff250224 */ /* 0x000fe200078e0003 */
[----:B------:R-:W-:Y:S06]  /*1840*/  BRA `(.L_x_28) ;  /* 0x0000000c00c87947 */ /* 0x000fec0003800000 */
.L_x_29:
        /* <DEDUP_REMOVED lines=15> */
[----:B------:R-:W-:Y:S01]  /*1940*/  @P0 DMUL R30, R10, 0.25 ;  /* 0x3fd000000a1e0828 */ /* 0x000fe20000000000 */
[----:B------:R-:W-:Y:S10]  /*1950*/  @P0 BRA `(.L_x_31) ;  /* 0x0000000000200947 */ /* 0x000ff40003800000 */
[----:B------:R-:W-:Y:S01]  /*1960*/  DSETP.GTU.AND P0, PT, |R10|, 4.4501477170144027662e-308, PT ;  /* 0x002000000a00742a */ /* 0x000fe20003f0c200 */
[----:B------:R-:W-:Y:S01]  /*1970*/  IMAD.MOV.U32 R30, RZ, RZ, R10 ;  /* 0x000000ffff1e7224 */ /* 0x000fe200078e000a */
[----:B------:R-:W-:Y:S01]  /*1980*/  MOV R31, R11 ;  /* 0x0000000b001f7202 */ /* 0x000fe20000000f00 */
[----:B------:R-:W-:-:S03]  /*1990*/  IMAD.MOV.U32 R38, RZ, RZ, RZ ;  /* 0x000000ffff267224 */ /* 0x000fc600078e00ff */
[----:B------:R-:W-:-:S14]  /*19a0*/  DSETP.GTU.OR P0, PT, |R2|, 4.4501477170144027662e-308, P0 ;  /* 0x002000000200742a */ /* 0x000fdc000070c600 */
[----:B------:R-:W-:Y:S01]  /*19b0*/  @!P0 DMUL R2, R2, 4 ;  /* 0x4010000002028828 */ /* 0x000fe20000000000 */
[----:B------:R-:W-:Y:S01]  /*19c0*/  @!P0 IMAD.MOV.U32 R38, RZ, RZ, 0x2 ;  /* 0x00000002ff268424 */ /* 0x000fe200078e00ff */
[----:B------:R-:W-:-:S11]  /*19d0*/  @!P0 DMUL R30, R10, 4 ;  /* 0x401000000a1e8828 */ /* 0x000fd60000000000 */
.L_x_31:
[----:B------:R-:W-:Y:S05]  /*19e0*/  BSYNC.RECONVERGENT B1 ;  /* 0x0000000000017941 */ /* 0x000fea0003800200 */
.L_x_30:
        /* <DEDUP_REMOVED lines=8> */
[----:B------:R-:W-:Y:S01]  /*1a70*/  MOV R36, 0x0 ;  /* 0x0000000000247802 */ /* 0x000fe20000000f00 */
        /* <DEDUP_REMOVED lines=34> */
[----:B------:R-:W-:Y:S01]  /*1ca0*/  LOP3.LUT R21, R0, 0x100000, RZ, 0xfc, !PT ;  /* 0x0010000000157812 */ /* 0x000fe200078efcff */
[----:B------:R-:W-:-:S06]  /*1cb0*/  IMAD.MOV.U32 R20, RZ, RZ, RZ ;  /* 0x000000ffff147224 */ /* 0x000fcc00078e00ff */
        /* <DEDUP_REMOVED lines=21> */
[----:B------:R-:W-:Y:S01]  /*1e10*/  MOV R0, R20 ;  /* 0x0000001400007202 */ /* 0x000fe20000000f00 */
[----:B------:R-:W-:Y:S02]  /*1e20*/  IMAD.MOV.U32 R35, RZ, RZ, R23 ;  /* 0x000000ffff237224 */ /* 0x000fe400078e0017 */
[----:B------:R-:W-:Y:S01]  /*1e30*/  IMAD.MOV.U32 R32, RZ, RZ, R28 ;  /* 0x000000ffff207224 */ /* 0x000fe200078e001c */
[----:B------:R-:W-:Y:S01]  /*1e40*/  MOV R28, 0x1e90 ;  /* 0x00001e90001c7802 */ /* 0x000fe20000000f00 */
[----:B------:R-:W-:Y:S02]  /*1e50*/  IMAD.MOV.U32 R20, RZ, RZ, R22 ;  /* 0x000000ffff147224 */ /* 0x000fe400078e0016 */
[----:B------:R-:W-:Y:S02]  /*1e60*/  IMAD.MOV.U32 R33, RZ, RZ, R29 ;  /* 0x000000ffff217224 */ /* 0x000fe400078e001d */
[----:B------:R-:W-:-:S07]  /*1e70*/  IMAD.MOV.U32 R23, RZ, RZ, R15 ;  /* 0x000000ffff177224 */ /* 0x000fce00078e000f */
[----:B------:R-:W-:Y:S05]  /*1e80*/  CALL.REL.NOINC `($__internal_1_$__cuda_sm20_dsqrt_rn_f64_mediumpath_v1) ;  /* 0x00000074003c7944 */ /* 0x000fea0003c00000 */
[----:B------:R-:W-:Y:S02]  /*1e90*/  IMAD.MOV.U32 R36, RZ, RZ, R0 ;  /* 0x000000ffff247224 */ /* 0x000fe400078e0000 */
[----:B------:R-:W-:-:S07]  /*1ea0*/  IMAD.MOV.U32 R37, RZ, RZ, R35 ;  /* 0x000000ffff257224 */ /* 0x000fce00078e0023 */
.L_x_35:
[----:B------:R-:W-:Y:S05]  /*1eb0*/  BSYNC.RECONVERGENT B4 ;  /* 0x0000000000047941 */ /* 0x000fea0003800200 */
.L_x_34:
[----:B------:R-:W-:Y:S01]  /*1ec0*/  DADD R22, R36, R36 ;  /* 0x0000000024167229 */ /* 0x000fe20000000024 */
[----:B------:R-:W-:Y:S01]  /*1ed0*/  MOV R2, 0x1 ;  /* 0x0000000100027802 */ /* 0x000fe20000000f00 */
[----:B------:R-:W-:Y:S01]  /*1ee0*/  BSSY.RECONVERGENT B4, `(.L_x_36) ;  /* 0x0000016000047945 */ /* 0x000fe20003800200 */
[----:B------:R-:W-:-:S03]  /*1ef0*/  FSETP.GEU.AND P1, PT, |R31|, 6.5827683646048100446e-37, PT ;  /* 0x036000001f00780b */ /* 0x000fc60003f2e200 */
        /* <DEDUP_REMOVED lines=13> */
[----:B------:R-:W-:Y:S01]  /*1fd0*/  MOV R0, 0x2020 ;  /* 0x0000202000007802 */ /* 0x000fe20000000f00 */
[----:B------:R-:W-:Y:S02]  /*1fe0*/  IMAD.MOV.U32 R27, RZ, RZ, R31 ;  /* 0x000000ffff1b7224 */ /* 0x000fe400078e001f */
[----:B------:R-:W-:Y:S02]  /*1ff0*/  IMAD.MOV.U32 R20, RZ, RZ, R22 ;  /* 0x000000ffff147224 */ /* 0x000fe400078e0016 */
[----:B------:R-:W-:-:S07]  /*2000*/  IMAD.MOV.U32 R15, RZ, RZ, R23 ;  /* 0x000000ffff0f7224 */ /* 0x000fce00078e0017 */
[----:B------:R-:W-:Y:S05]  /*2010*/  CALL.REL.NOINC `($__internal_0_$__cuda_sm20_div_rn_f64_full) ;  /* 0x0000006c006c7944 */ /* 0x000fea0003c00000 */
[----:B------:R-:W-:Y:S02]  /*2020*/  IMAD.MOV.U32 R2, RZ, RZ, R32 ;  /* 0x000000ffff027224 */ /* 0x000fe400078e0020 */
[----:B------:R-:W-:-:S07]  /*2030*/  IMAD.MOV.U32 R3, RZ, RZ, R33 ;  /* 0x000000ffff037224 */ /* 0x000fce00078e0021 */
.L_x_37:
[----:B------:R-:W-:Y:S05]  /*2040*/  BSYNC.RECONVERGENT B4 ;  /* 0x0000000000047941 */ /* 0x000fea0003800200 */
.L_x_36:
[----:B------:R-:W-:Y:S01]  /*2050*/  IMAD.MOV.U32 R34, RZ, RZ, R2 ;  /* 0x000000ffff227224 */ /* 0x000fe200078e0002 */
[----:B------:R-:W-:Y:S01]  /*2060*/  MOV R35, R3 ;  /* 0x0000000300237202 */ /* 0x000fe20000000f00 */
[----:B------:R-:W-:Y:S06]  /*2070*/  BRA `(.L_x_38) ;  /* 0x0000000400947947 */ /* 0x000fec0003800000 */
.L_x_33:
        /* <DEDUP_REMOVED lines=44> */
[----:B------:R-:W-:Y:S01]  /*2340*/  IMAD.MOV.U32 R21, RZ, RZ, R27 ;  /* 0x000000ffff157224 */ /* 0x000fe200078e001b */
[----:B------:R-:W-:-:S06]  /*2350*/  MOV R20, R26 ;  /* 0x0000001a00147202 */ /* 0x000fcc0000000f00 */
        /* <DEDUP_REMOVED lines=22> */
[----:B------:R-:W-:-:S07]  /*24c0*/  IMAD.MOV.U32 R23, RZ, RZ, R21 ;  /* 0x000000ffff177224 */ /* 0x000fce00078e0015 */
[----:B------:R-:W-:Y:S05]  /*24d0*/  CALL.REL.NOINC `($__internal_1_$__cuda_sm20_dsqrt_rn_f64_mediumpath_v1) ;  /* 0x0000006c00a87944 */ /* 0x000fea0003c00000 */
[----:B------:R-:W-:-:S07]  /*24e0*/  IMAD.MOV.U32 R34, RZ, RZ, R0 ;  /* 0x000000ffff227224 */ /* 0x000fce00078e0000 */
.L_x_40:
[----:B------:R-:W-:Y:S05]  /*24f0*/  BSYNC.RECONVERGENT B4 ;  /* 0x0000000000047941 */ /* 0x000fea0003800200 */
.L_x_39:
        /* <DEDUP_REMOVED lines=19> */
[----:B------:R-:W-:-:S07]  /*2630*/  IMAD.MOV.U32 R15, RZ, RZ, R27 ;  /* 0x000000ffff0f7224 */ /* 0x000fce00078e001b */
[----:B------:R-:W-:Y:S01]  /*2640*/  IMAD.MOV.U32 R26, RZ, RZ, R2 ;  /* 0x000000ffff1a7224 */ /* 0x000fe200078e0002 */
[----:B------:R-:W-:-:S07]  /*2650*/  MOV R27, R3 ;  /* 0x00000003001b7202 */ /* 0x000fce0000000f00 */
[----:B------:R-:W-:Y:S05]  /*2660*/  CALL.REL.NOINC `($__internal_0_$__cuda_sm20_div_rn_f64_full) ;  /* 0x0000006400d87944 */ /* 0x000fea0003c00000 */
[----:B------:R-:W-:Y:S02]  /*2670*/  IMAD.MOV.U32 R2, RZ, RZ, R32 ;  /* 0x000000ffff027224 */ /* 0x000fe400078e0020 */
[----:B------:R-:W-:-:S07]  /*2680*/  IMAD.MOV.U32 R3, RZ, RZ, R33 ;  /* 0x000000ffff037224 */ /* 0x000fce00078e0021 */
.L_x_42:
[----:B------:R-:W-:Y:S05]  /*2690*/  BSYNC.RECONVERGENT B4 ;  /* 0x0000000000047941 */ /* 0x000fea0003800200 */
.L_x_41:
[----:B------:R-:W-:Y:S01]  /*26a0*/  LOP3.LUT R35, R35, 0x80000000, R31, 0xb8, !PT ;  /* 0x8000000023237812 */ /* 0x000fe200078eb81f */
[----:B------:R-:W-:Y:S02]  /*26b0*/  IMAD.MOV.U32 R36, RZ, RZ, R2 ;  /* 0x000000ffff247224 */ /* 0x000fe400078e0002 */
[----:B------:R-:W-:-:S07]  /*26c0*/  IMAD.MOV.U32 R37, RZ, RZ, R3 ;  /* 0x000000ffff257224 */ /* 0x000fce00078e0003 */
.L_x_38:
[----:B------:R-:W-:Y:S05]  /*26d0*/  BSYNC.RECONVERGENT B3 ;  /* 0x0000000000037941 */ /* 0x000fea0003800200 */
.L_x_32:
[----:B------:R-:W-:-:S13]  /*26e0*/  ISETP.NE.AND P0, PT, R38, 0x2, PT ;  /* 0x000000022600780c */ /* 0x000fda0003f05270 */
[----:B------:R-:W-:Y:S05]  /*26f0*/  @!P0 BRA `(.L_x_43) ;  /* 0x0000000000148947 */ /* 0x000fea0003800000 */
[----:B------:R-:W-:-:S13]  /*2700*/  ISETP.NE.AND P0, PT, R38, 0x1, PT ;  /* 0x000000012600780c */ /* 0x000fda0003f05270 */
[----:B------:R-:W-:Y:S05]  /*2710*/  @P0 BRA `(.L_x_28) ;  /* 0x0000000000140947 */ /* 0x000fea0003800000 */
[----:B------:R-:W-:Y:S02]  /*2720*/  DADD R36, R36, R36 ;  /* 0x0000000024247229 */ /* 0x000fe40000000024 */
[----:B------:R-:W-:Y:S01]  /*2730*/  DADD R34, R34, R34 ;  /* 0x0000000022227229 */ /* 0x000fe20000000022 */
[----:B------:R-:W-:Y:S10]  /*2740*/  BRA `(.L_x_28) ;  /* 0x0000000000087947 */ /* 0x000ff40003800000 */
.L_x_43:
[----:B------:R-:W-:Y:S02]  /*2750*/  DMUL R36, R36, 0.5 ;  /* 0x3fe0000024247828 */ /* 0x000fe40000000000 */
[----:B------:R-:W-:-:S11]  /*2760*/  DMUL R34, R34, 0.5 ;  /* 0x3fe0000022227828 */ /* 0x000fd60000000000 */
.L_x_28:
[----:B------:R-:W-:Y:S05]  /*2770*/  BSYNC.RECONVERGENT B2 ;  /* 0x0000000000027941 */ /* 0x000fea0003800200 */
.L_x_27:
[-C--:B------:R-:W-:Y:S01]  /*2780*/  DMUL R2, R6, R34.reuse ;  /* 0x0000002206027228 */ /* 0x080fe20000000000 */
[----:B------:R-:W-:Y:S01]  /*2790*/  R2UR UR4, R24 ;  /* 0x00000000180472ca */ /* 0x000fe200000e0000 */
[----:B------:R-:W-:Y:S01]  /*27a0*/  DMUL R14, R12, R34 ;  /* 0x000000220c0e7228 */ /* 0x000fe20000000000 */
[----:B------:R-:W-:-:S05]  /*27b0*/  R2UR UR5, R25 ;  /* 0x00000000190572ca */ /* 0x000fca00000e0000 */
[-C--:B------:R-:W-:Y:S02]  /*27c0*/  DFMA R2, R12, R36.reuse, -R2 ;  /* 0x000000240c02722b */ /* 0x080fe40000000802 */
[----:B------:R-:W-:-:S06]  /*27d0*/  DFMA R14, R6, R36, R14 ;  /* 0x00000024060e722b */ /* 0x000fcc000000000e */
[----:B------:R-:W-:Y:S02]  /*27e0*/  DADD R20, R2, R8 ;  /* 0x0000000002147229 */ /* 0x000fe40000000008 */
[----:B------:R-:W-:-:S07]  /*27f0*/  DADD R22, R14, R10 ;  /* 0x000000000e167229 */ /* 0x000fce000000000a */
[----:B------:R1:W-:Y:S01]  /*2800*/  ST.E.128 desc[UR4][R18.64], R20 ;  /* 0x0000001412007985 */ /* 0x0003e2000c101d04 */
[----:B------:R-:W-:Y:S05]  /*2810*/  BRA `(.L_x_44) ;  /* 0x0000002400a07947 */ /* 0x000fea0003800000 */
.L_x_9:
[----:B------:R-:W-:Y:S01]  /*2820*/  DADD R30, R8, -1 ;  /* 0xbff00000081e7429 */ /* 0x000fe20000000000 */
[----:B------:R-:W-:Y:S01]  /*2830*/  BSSY.RECONVERGENT B2, `(.L_x_45) ;  /* 0x000012d000027945 */ /* 0x000fe20003800200 */
[----:B------:R-:W-:Y:S01]  /*2840*/  DSETP.NEU.AND P0, PT, R10, RZ, PT ;  /* 0x000000ff0a00722a */ /* 0x000fe20003f0d000 */
[----:B------:R-:W-:Y:S01]  /*2850*/  CS2R R12, SRZ ;  /* 0x00000000000c7805 */ /* 0x000fe2000001ff00 */
[----:B------:R-:W-:Y:S02]  /*2860*/  IMAD.MOV.U32 R6, RZ, RZ, R10 ;  /* 0x000000ffff067224 */ /* 0x000fe400078e000a */
[----:B------:R-:W-:Y:S02]  /*2870*/  IMAD.MOV.U32 R7, RZ, RZ, R11 ;  /* 0x000000ffff077224 */ /* 0x000fe400078e000b */
[----:B------:R-:W-:-:S14]  /*2880*/  DSETP.EQ.AND P1, PT, R30, RZ, PT ;  /* 0x000000ff1e00722a */ /* 0x000fdc0003f22000 */
[----:B------:R-:W-:Y:S05]  /*2890*/  @!P0 BRA P1, `(.L_x_46) ;  /* 0x0000001000988947 */ /* 0x000fea0000800000 */
[----:B------:R-:W-:Y:S01]  /*28a0*/  DSETP.NEU.AND P0, PT, |R10|, +INF , PT ;  /* 0x7ff000000a00742a */ /* 0x000fe20003f0d200 */
[----:B------:R-:W-:Y:S01]  /*28b0*/  IMAD.MOV.U32 R12, RZ, RZ, 0x0 ;  /* 0x00000000ff0c7424 */ /* 0x000fe200078e00ff */
[----:B------:R-:W-:Y:S01]  /*28c0*/  MOV R13, 0x7ff00000 ;  /* 0x7ff00000000d7802 */ /* 0x000fe20000000f00 */
[----:B------:R-:W-:Y:S02]  /*28d0*/  IMAD.MOV.U32 R6, RZ, RZ, R10 ;  /* 0x000000ffff067224 */ /* 0x000fe400078e000a */
[----:B------:R-:W-:-:S09]  /*28e0*/  IMAD.MOV.U32 R7, RZ, RZ, R11 ;  /* 0x000000ffff077224 */ /* 0x000fd200078e000b */
[----:B------:R-:W-:Y:S05]  /*28f0*/  @!P0 BRA `(.L_x_46) ;  /* 0x0000001000808947 */ /* 0x000fea0003800000 */
[----:B------:R-:W-:-:S14]  /*2900*/  DSETP.NAN.AND P0, PT, R30, R30, PT ;  /* 0x0000001e1e00722a */ /* 0x000fdc0003f08000 */
[----:B------:R-:W-:Y:S05]  /*2910*/  @!P0 BRA `(.L_x_47) ;  /* 0x0000000000748947 */ /* 0x000fea0003800000 */
[----:B------:R-:W-:Y:S01]  /*2920*/  DADD R20, R10, -R10 ;  /* 0x000000000a147229 */ /* 0x000fe2000000080a */
[----:B------:R-:W-:Y:S01]  /*2930*/  IMAD.MOV.U32 R2, RZ, RZ, 0x1 ;  /* 0x00000001ff027424 */ /* 0x000fe200078e00ff */
[----:B------:R-:W-:Y:S04]  /*2940*/  BSSY.RECONVERGENT B3, `(.L_x_48) ;  /* 0x0000015000037945 */ /* 0x000fe80003800200 */
[----:B------:R-:W0:Y:S04]  /*2950*/  MUFU.RCP64H R3, R21 ;  /* 0x0000001500037308 */ /* 0x000e280000001800 */
[----:B------:R-:W-:Y:S01]  /*2960*/  FSETP.GEU.AND P1, PT, |R21|, 6.5827683646048100446e-37, PT ;  /* 0x036000001500780b */ /* 0x000fe20003f2e200 */
        /* <DEDUP_REMOVED lines=13> */
[--C-:B------:R-:W-:Y:S02]  /*2a40*/  IMAD.MOV.U32 R27, RZ, RZ, R21.reuse ;  /* 0x000000ffff1b7224 */ /* 0x100fe400078e0015 */
[----:B------:R-:W-:-:S07]  /*2a50*/  IMAD.MOV.U32 R15, RZ, RZ, R21 ;  /* 0x000000ffff0f7224 */ /* 0x000fce00078e0015 */
[----:B------:R-:W-:Y:S05]  /*2a60*/  CALL.REL.NOINC `($__internal_0_$__cuda_sm20_div_rn_f64_full) ;  /* 0x0000006000d87944 */ /* 0x000fea0003c00000 */
[----:B------:R-:W-:Y:S01]  /*2a70*/  IMAD.MOV.U32 R2, RZ, RZ, R32 ;  /* 0x000000ffff027224 */ /* 0x000fe200078e0020 */
[----:B------:R-:W-:-:S07]  /*2a80*/  MOV R3, R33 ;  /* 0x0000002100037202 */ /* 0x000fce0000000f00 */
.L_x_49:
[----:B------:R-:W-:Y:S05]  /*2a90*/  BSYNC.RECONVERGENT B3 ;  /* 0x0000000000037941 */ /* 0x000fea0003800200 */
.L_x_48:
[----:B------:R-:W-:Y:S02]  /*2aa0*/  IMAD.MOV.U32 R6, RZ, RZ, R2 ;  /* 0x000000ffff067224 */ /* 0x000fe400078e0002 */
[----:B------:R-:W-:Y:S02]  /*2ab0*/  IMAD.MOV.U32 R7, RZ, RZ, R3 ;  /* 0x000000ffff077224 */ /* 0x000fe400078e0003 */
[----:B------:R-:W-:Y:S02]  /*2ac0*/  IMAD.MOV.U32 R12, RZ, RZ, R30 ;  /* 0x000000ffff0c7224 */ /* 0x000fe400078e001e */
[----:B------:R-:W-:Y:S01]  /*2ad0*/  IMAD.MOV.U32 R13, RZ, RZ, R31 ;  /* 0x000000ffff0d7224 */ /* 0x000fe200078e001f */
[----:B------:R-:W-:Y:S06]  /*2ae0*/  BRA `(.L_x_46) ;  /* 0x0000001000047947 */ /* 0x000fec0003800000 */
.L_x_47:
[----:B------:R-:W-:-:S14]  /*2af0*/  DSETP.NEU.AND P0, PT, |R30|, +INF , PT ;  /* 0x7ff000001e00742a */ /* 0x000fdc0003f0d200 */
[----:B------:R-:W-:Y:S05]  /*2b00*/  @P0 BRA `(.L_x_50) ;  /* 0x00000000002c0947 */ /* 0x000fea0003800000 */
[----:B------:R-:W-:Y:S01]  /*2b10*/  ISETP.GT.AND P0, PT, R31, -0x1, PT ;  /* 0xffffffff1f00780c */ /* 0x000fe20003f04270 */
[----:B------:R-:W-:-:S12]  /*2b20*/  DADD R2, R10, -R10 ;  /* 0x000000000a027229 */ /* 0x000fd8000000080a */
[----:B------:R-:W-:Y:S01]  /*2b30*/  @!P0 DADD R12, -RZ, |R2| ;  /* 0x00000000ff0c8229 */ /* 0x000fe20000000502 */
[--C-:B------:R-:W-:Y:S01]  /*2b40*/  @!P0 LOP3.LUT R7, R31, 0x80000000, R11.reuse, 0xb8, !PT ;  /* 0x800000001f078812 */ /* 0x100fe200078eb80b */
[--C-:B------:R-:W-:Y:S01]  /*2b50*/  @!P0 IMAD.MOV.U32 R6, RZ, RZ, R30.reuse ;  /* 0x000000ffff068224 */ /* 0x100fe200078e001e */
[----:B------:R-:W-:Y:S02]  /*2b60*/  @P0 LOP3.LUT R3, R3, 0x80000000, R11, 0xb8, !PT ;  /* 0x8000000003030812 */ /* 0x000fe400078eb80b */
[----:B------:R-:W-:Y:S01]  /*2b70*/  @P0 MOV R6, R2 ;  /* 0x0000000200060202 */ /* 0x000fe20000000f00 */
[----:B------:R-:W-:Y:S02]  /*2b80*/  @P0 IMAD.MOV.U32 R12, RZ, RZ, R30 ;  /* 0x000000ffff0c0224 */ /* 0x000fe400078e001e */
[----:B------:R-:W-:Y:S02]  /*2b90*/  @P0 IMAD.MOV.U32 R13, RZ, RZ, R31 ;  /* 0x000000ffff0d0224 */ /* 0x000fe400078e001f */
[----:B------:R-:W-:Y:S01]  /*2ba0*/  @P0 IMAD.MOV.U32 R7, RZ, RZ, R3 ;  /* 0x000000ffff070224 */ /* 0x000fe200078e0003 */
[----:B------:R-:W-:Y:S06]  /*2bb0*/  BRA `(.L_x_46) ;  /* 0x0000000c00d07947 */ /* 0x000fec0003800000 */
.L_x_50:
        /* <DEDUP_REMOVED lines=18> */
[----:B------:R-:W-:Y:S01]  /*2ce0*/  MOV R6, R10 ;  /* 0x0000000a00067202 */ /* 0x000fe20000000f00 */
[----:B------:R-:W-:Y:S02]  /*2cf0*/  IMAD.MOV.U32 R7, RZ, RZ, R11 ;  /* 0x000000ffff077224 */ /* 0x000fe400078e000b */
[----:B------:R-:W-:Y:S02]  /*2d00*/  IMAD.MOV.U32 R34, RZ, RZ, RZ ;  /* 0x000000ffff227224 */ /* 0x000fe400078e00ff */
[----:B------:R-:W-:-:S14]  /*2d10*/  DSETP.GTU.OR P0, PT, |R30|, 4.4501477170144027662e-308, P0 ;  /* 0x002000001e00742a */ /* 0x000fdc000070c600 */
[----:B------:R-:W-:Y:S01]  /*2d20*/  @!P0 DMUL R30, R30, 4 ;  /* 0x401000001e1e8828 */ /* 0x000fe20000000000 */
[----:B------:R-:W-:Y:S01]  /*2d30*/  @!P0 IMAD.MOV.U32 R34, RZ, RZ, 0x2 ;  /* 0x00000002ff228424 */ /* 0x000fe200078e00ff */
[----:B------:R-:W-:-:S11]  /*2d40*/  @!P0 DMUL R6, R10, 4 ;  /* 0x401000000a068828 */ /* 0x000fd60000000000 */
.L_x_52:
[----:B------:R-:W-:Y:S05]  /*2d50*/  BSYNC.RECONVERGENT B1 ;  /* 0x0000000000017941 */ /* 0x000fea0003800200 */
.L_x_51:
        /* <DEDUP_REMOVED lines=33> */
[----:B------:R-:W-:Y:S02]  /*2f70*/  @P1 LOP3.LUT R3, R14, 0x80000, RZ, 0xfc, !PT ;  /* 0x000800000e031812 */ /* 0x000fe400078efcff */
[----:B------:R-:W-:Y:S02]  /*2f80*/  MOV R14, RZ ;  /* 0x000000ff000e7202 */ /* 0x000fe40000000f00 */
[----:B------:R-:W0:Y:S01]  /*2f90*/  MUFU.RSQ64H R15, R3 ;  /* 0x00000003000f7308 */ /* 0x000e220000001c00 */
[----:B------:R-:W-:-:S03]  /*2fa0*/  ISETP.GE.U32.AND P1, PT, R27, 0x7ff00000, PT ;  /* 0x7ff000001b00780c */ /* 0x000fc60003f26070 */
        /* <DEDUP_REMOVED lines=24> */
[----:B------:R-:W-:Y:S01]  /*3130*/  VIADD R15, R21, 0xfff00000 ;  /* 0xfff00000150f7836 */ /* 0x000fe20000000000 */
[----:B------:R-:W-:-:S05]  /*3140*/  MOV R14, R20 ;  /* 0x00000014000e7202 */ /* 0x000fca0000000f00 */
[----:B------:R-:W-:-:S08]  /*3150*/  DFMA R26, R22, -R22, R30 ;  /* 0x80000016161a722b */ /* 0x000fd0000000001e */
[----:B------:R-:W-:Y:S01]  /*3160*/  DFMA R12, R26, R14, R22 ;  /* 0x0000000e1a0c722b */ /* 0x000fe20000000016 */
[----:B------:R-:W-:Y:S10]  /*3170*/  @!P0 BRA `(.L_x_56) ;  /* 0x0000000000308947 */ /* 0x000ff40003800000 */
[----:B------:R-:W-:Y:S01]  /*3180*/  IMAD.MOV.U32 R33, RZ, RZ, R27 ;  /* 0x000000ffff217224 */ /* 0x000fe200078e001b */
[----:B------:R-:W-:Y:S01]  /*3190*/  MOV R28, 0x3220 ;  /* 0x00003220001c7802 */ /* 0x000fe20000000f00 */
[----:B------:R-:W-:Y:S02]  /*31a0*/  IMAD.MOV.U32 R0, RZ, RZ, R20 ;  /* 0x000000ffff007224 */ /* 0x000fe400078e0014 */
[----:B------:R-:W-:Y:S02]  /*31b0*/  IMAD.MOV.U32 R32, RZ, RZ, R26 ;  /* 0x000000ffff207224 */ /* 0x000fe400078e001a */
[----:B------:R-:W-:Y:S01]  /*31c0*/  IMAD.MOV.U32 R27, RZ, RZ, R23 ;  /* 0x000000ffff1b7224 */ /* 0x000fe200078e0017 */
[----:B------:R-:W-:Y:S01]  /*31d0*/  MOV R23, R15 ;  /* 0x0000000f00177202 */ /* 0x000fe20000000f00 */
[----:B------:R-:W-:Y:S02]  /*31e0*/  IMAD.MOV.U32 R20, RZ, RZ, R30 ;  /* 0x000000ffff147224 */ /* 0x000fe400078e001e */
[----:B------:R-:W-:-:S02]  /*31f0*/  IMAD.MOV.U32 R35, RZ, RZ, R31 ;  /* 0x000000ffff237224 */ /* 0x000fc400078e001f */
[----:B------:R-:W-:-:S07]  /*3200*/  IMAD.MOV.U32 R26, RZ, RZ, R22 ;  /* 0x000000ffff1a7224 */ /* 0x000fce00078e0016 */
[----:B------:R-:W-:Y:S05]  /*3210*/  CALL.REL.NOINC `($__internal_1_$__cuda_sm20_dsqrt_rn_f64_mediumpath_v1) ;  /* 0x0000006000587944 */ /* 0x000fea0003c00000 */
[----:B------:R-:W-:Y:S02]  /*3220*/  IMAD.MOV.U32 R12, RZ, RZ, R0 ;  /* 0x000000ffff0c7224 */ /* 0x000fe400078e0000 */
[----:B------:R-:W-:-:S07]  /*3230*/  IMAD.MOV.U32 R13, RZ, RZ, R35 ;  /* 0x000000ffff0d7224 */ /* 0x000fce00078e0023 */
.L_x_56:
[----:B------:R-:W-:Y:S05]  /*3240*/  BSYNC.RECONVERGENT B4 ;  /* 0x0000000000047941 */ /* 0x000fea0003800200 */
.L_x_55:
        /* <DEDUP_REMOVED lines=22> */
[----:B------:R-:W-:Y:S01]  /*33b0*/  MOV R2, R32 ;  /* 0x0000002000027202 */ /* 0x000fe20000000f00 */
[----:B------:R-:W-:-:S07]  /*33c0*/  IMAD.MOV.U32 R3, RZ, RZ, R33 ;  /* 0x000000ffff037224 */ /* 0x000fce00078e0021 */
.L_x_58:
[----:B------:R-:W-:Y:S05]  /*33d0*/  BSYNC.RECONVERGENT B4 ;  /* 0x0000000000047941 */ /* 0x000fea0003800200 */
.L_x_57:
[----:B------:R-:W-:Y:S02]  /*33e0*/  IMAD.MOV.U32 R6, RZ, RZ, R2 ;  /* 0x000000ffff067224 */ /* 0x000fe400078e0002 */
[----:B------:R-:W-:Y:S01]  /*33f0*/  IMAD.MOV.U32 R7, RZ, RZ, R3 ;  /* 0x000000ffff077224 */ /* 0x000fe200078e0003 */
[----:B------:R-:W-:Y:S06]  /*3400*/  BRA `(.L_x_59) ;  /* 0x0000000400947947 */ /* 0x000fec0003800000 */
.L_x_54:
        /* <DEDUP_REMOVED lines=72> */
.L_x_61:
[----:B------:R-:W-:Y:S05]  /*3890*/  BSYNC.RECONVERGENT B4 ;  /* 0x0000000000047941 */ /* 0x000fea0003800200 */
.L_x_60:
        /* <DEDUP_REMOVED lines=23> */
.L_x_63:
[----:B------:R-:W-:Y:S05]  /*3a10*/  BSYNC.RECONVERGENT B4 ;  /* 0x0000000000047941 */ /* 0x000fea0003800200 */
.L_x_62:
[----:B------:R-:W-:Y:S01]  /*3a20*/  LOP3.LUT R7, R31, 0x80000000, R7, 0xb8, !PT ;  /* 0x800000001f077812 */ /* 0x000fe200078eb807 */
[----:B------:R-:W-:Y:S02]  /*3a30*/  IMAD.MOV.U32 R12, RZ, RZ, R2 ;  /* 0x000000ffff0c7224 */ /* 0x000fe400078e0002 */
[----:B------:R-:W-:Y:S02]  /*3a40*/  IMAD.MOV.U32 R13, RZ, RZ, R3 ;  /* 0x000000ffff0d7224 */ /* 0x000fe400078e0003 */
[----:B------:R-:W-:-:S07]  /*3a50*/  IMAD.MOV.U32 R6, RZ, RZ, R30 ;  /* 0x000000ffff067224 */ /* 0x000fce00078e001e */
.L_x_59:
[----:B------:R-:W-:Y:S05]  /*3a60*/  BSYNC.RECONVERGENT B3 ;  /* 0x0000000000037941 */ /* 0x000fea0003800200 */
.L_x_53:
[----:B------:R-:W-:-:S13]  /*3a70*/  ISETP.NE.AND P0, PT, R34, 0x2, PT ;  /* 0x000000022200780c */ /* 0x000fda0003f05270 */
[----:B------:R-:W-:Y:S05]  /*3a80*/  @!P0 BRA `(.L_x_64) ;  /* 0x0000000000148947 */ /* 0x000fea0003800000 */
[----:B------:R-:W-:-:S13]  /*3a90*/  ISETP.NE.AND P0, PT, R34, 0x1, PT ;  /* 0x000000012200780c */ /* 0x000fda0003f05270 */
[----:B------:R-:W-:Y:S05]  /*3aa0*/  @P0 BRA `(.L_x_46) ;  /* 0x0000000000140947 */ /* 0x000fea0003800000 */
[----:B------:R-:W-:Y:S02]  /*3ab0*/  DADD R12, R12, R12 ;  /* 0x000000000c0c7229 */ /* 0x000fe4000000000c */
[----:B------:R-:W-:Y:S01]  /*3ac0*/  DADD R6, R6, R6 ;  /* 0x0000000006067229 */ /* 0x000fe20000000006 */
[----:B------:R-:W-:Y:S10]  /*3ad0*/  BRA `(.L_x_46) ;  /* 0x0000000000087947 */ /* 0x000ff40003800000 */
.L_x_64:
[----:B------:R-:W-:Y:S02]  /*3ae0*/  DMUL R12, R12, 0.5 ;  /* 0x3fe000000c0c7828 */ /* 0x000fe40000000000 */
[----:B------:R-:W-:-:S11]  /*3af0*/  DMUL R6, R6, 0.5 ;  /* 0x3fe0000006067828 */ /* 0x000fd60000000000 */
.L_x_46:
[----:B------:R-:W-:Y:S05]  /*3b00*/  BSYNC.RECONVERGENT B2 ;  /* 0x0000000000027941 */ /* 0x000fea0003800200 */
.L_x_45:
[----:B------:R-:W-:Y:S01]  /*3b10*/  DADD R34, R8, 1 ;  /* 0x3ff0000008227429 */ /* 0x000fe20000000000 */
[----:B------:R-:W-:Y:S01]  /*3b20*/  BSSY.RECONVERGENT B2, `(.L_x_65) ;  /* 0x000012e000027945 */ /* 0x000fe20003800200 */
[----:B------:R-:W-:Y:S01]  /*3b30*/  DSETP.NEU.AND P0, PT, R10, RZ, PT ;  /* 0x000000ff0a00722a */ /* 0x000fe20003f0d000 */
[----:B------:R-:W-:Y:S02]  /*3b40*/  CS2R R36, SRZ ;  /* 0x0000000000247805 */ /* 0x000fe4000001ff00 */
[----:B------:R-:W-:Y:S01]  /*3b50*/  MOV R14, R10 ;  /* 0x0000000a000e7202 */ /* 0x000fe20000000f00 */
[----:B------:R-:W-:Y:S02]  /*3b60*/  IMAD.MOV.U32 R15, RZ, RZ, R11 ;  /* 0x000000ffff0f7224 */ /* 0x000fe400078e000b */
[----:B------:R-:W-:-:S14]  /*3b70*/  DSETP.EQ.AND P1, PT, R34, RZ, PT ;  /* 0x000000ff2200722a */ /* 0x000fdc0003f22000 */
[----:B------:R-:W-:Y:S05]  /*3b80*/  @!P0 BRA P1, `(.L_x_66) ;  /* 0x00000010009c8947 */ /* 0x000fea0000800000 */
[----:B------:R-:W-:Y:S01]  /*3b90*/  DSETP.NEU.AND P0, PT, |R10|, +INF , PT ;  /* 0x7ff000000a00742a */ /* 0x000fe20003f0d200 */
[----:B------:R-:W-:Y:S02]  /*3ba0*/  IMAD.MOV.U32 R36, RZ, RZ, 0x0 ;  /* 0x00000000ff247424 */ /* 0x000fe400078e00ff */
[----:B------:R-:W-:Y:S02]  /*3bb0*/  IMAD.MOV.U32 R37, RZ, RZ, 0x7ff00000 ;  /* 0x7ff00000ff257424 */ /* 0x000fe400078e00ff */
[----:B------:R-:W-:Y:S02]  /*3bc0*/  IMAD.MOV.U32 R14, RZ, RZ, R10 ;  /* 0x000000ffff0e7224 */ /* 0x000fe400078e000a */
[----:B------:R-:W-:-:S07]  /*3bd0*/  IMAD.MOV.U32 R15, RZ, RZ, R11 ;  /* 0x000000ffff0f7224 */ /* 0x000fce00078e000b */
        /* <DEDUP_REMOVED lines=19> */
[--C-:B------:R-:W-:Y:S01]  /*3d10*/  IMAD.MOV.U32 R26, RZ, RZ, R22.reuse ;  /* 0x000000ffff1a7224 */ /* 0x100fe200078e0016 */
[----:B------:R-:W-:Y:S01]  /*3d20*/  MOV R27, R23 ;  /* 0x00000017001b7202 */ /* 0x000fe20000000f00 */
[----:B------:R-:W-:Y:S01]  /*3d30*/  IMAD.MOV.U32 R20, RZ, RZ, R22 ;  /* 0x000000ffff147224 */ /* 0x000fe200078e0016 */
[----:B------:R-:W-:Y:S01]  /*3d40*/  MOV R0, 0x3d70 ;  /* 0x00003d7000007802 */ /* 0x000fe20000000f00 */
[----:B------:R-:W-:-:S07]  /*3d50*/  IMAD.MOV.U32 R15, RZ, RZ, R23 ;  /* 0x000000ffff0f7224 */ /* 0x000fce00078e0017 */
[----:B------:R-:W-:Y:S05]  /*3d60*/  CALL.REL.NOINC `($__internal_0_$__cuda_sm20_div_rn_f64_full) ;  /* 0x0000005000187944 */ /* 0x000fea0003c00000 */
[----:B------:R-:W-:Y:S02]  /*3d70*/  IMAD.MOV.U32 R2, RZ, RZ, R32 ;  /* 0x000000ffff027224 */ /* 0x000fe400078e0020 */
[----:B------:R-:W-:-:S07]  /*3d80*/  IMAD.MOV.U32 R3, RZ, RZ, R33 ;  /* 0x000000ffff037224 */ /* 0x000fce00078e0021 */
.L_x_69:
[----:B------:R-:W-:Y:S05]  /*3d90*/  BSYNC.RECONVERGENT B3 ;  /* 0x0000000000037941 */ /* 0x000fea0003800200 */
.L_x_68:
[----:B------:R-:W-:Y:S01]  /*3da0*/  IMAD.MOV.U32 R14, RZ, RZ, R2 ;  /* 0x000000ffff0e7224 */ /* 0x000fe200078e0002 */
[----:B------:R-:W-:Y:S01]  /*3db0*/  MOV R37, R35 ;  /* 0x0000002300257202 */ /* 0x000fe20000000f00 */
[----:B------:R-:W-:Y:S02]  /*3dc0*/  IMAD.MOV.U32 R15, RZ, RZ, R3 ;  /* 0x000000ffff0f7224 */ /* 0x000fe400078e0003 */
[----:B------:R-:W-:Y:S01]  /*3dd0*/  IMAD.MOV.U32 R36, RZ, RZ, R34 ;  /* 0x000000ffff247224 */ /* 0x000fe200078e0022 */
[----:B------:R-:W-:Y:S06]  /*3de0*/  BRA `(.L_x_66) ;  /* 0x0000001000047947 */ /* 0x000fec0003800000 */
.L_x_67:
        /* <DEDUP_REMOVED lines=9> */
[----:B------:R-:W-:Y:S02]  /*3e80*/  @P0 IMAD.MOV.U32 R36, RZ, RZ, R34 ;  /* 0x000000ffff240224 */ /* 0x000fe400078e0022 */
[----:B------:R-:W-:Y:S02]  /*3e90*/  @P0 IMAD.MOV.U32 R37, RZ, RZ, R35 ;  /* 0x000000ffff250224 */ /* 0x000fe400078e0023 */
[----:B------:R-:W-:Y:S01]  /*3ea0*/  @P0 IMAD.MOV.U32 R15, RZ, RZ, R3 ;  /* 0x000000ffff0f0224 */ /* 0x000fe200078e0003 */
[----:B------:R-:W-:Y:S06]  /*3eb0*/  BRA `(.L_x_66) ;  /* 0x0000000c00d07947 */ /* 0x000fec0003800000 */
.L_x_70:
[----:B------:R-:W-:Y:S01]  /*3ec0*/  DSETP.MAX.AND P0, P1, |R34|, |R10|, PT ;  /* 0x4000000a2200722a */ /* 0x000fe2000390f200 */
[----:B------:R-:W-:Y:S01]  /*3ed0*/  IMAD.MOV.U32 R0, RZ, RZ, R35 ;  /* 0x000000ffff007224 */ /* 0x000fe200078e0023 */
[----:B------:R-:W-:Y:S01]  /*3ee0*/  UMOV UR4, 0x99fcef32 ;  /* 0x99fcef3200047882 */ /* 0x000fe20000000000 */
[----:B------:R-:W-:Y:S01]  /*3ef0*/  IMAD.MOV.U32 R15, RZ, RZ, R11 ;  /* 0x000000ffff0f7224 */ /* 0x000fe200078e000b */
[----:B------:R-:W-:Y:S01]  /*3f00*/  UMOV UR5, 0x7fda8279 ;  /* 0x7fda827900057882 */ /* 0x000fe20000000000 */
[----:B------:R-:W-:Y:S01]  /*3f10*/  IMAD.MOV.U32 R3, RZ, RZ, R10 ;  /* 0x000000ffff037224 */ /* 0x000fe200078e000a */
[----:B------:R-:W-:Y:S02]  /*3f20*/  BSSY.RECONVERGENT B1, `(.L_x_71) ;  /* 0x0000013000017945 */ /* 0x000fe40003800200 */
[----:B------:R-:W-:Y:S02]  /*3f30*/  FSEL R21, |R0|, |R15|, P0 ;  /* 0x4000000f00157208 */ /* 0x000fe40000000200 */
[----:B------:R-:W-:-:S04]  /*3f40*/  MOV R0, R34 ;  /* 0x0000002200007202 */ /* 0x000fc80000000f00 */
        /* <DEDUP_REMOVED lines=9> */
[----:B------:R-:W-:Y:S02]  /*3fe0*/  IMAD.MOV.U32 R30, RZ, RZ, R10 ;  /* 0x000000ffff1e7224 */ /* 0x000fe400078e000a */
[----:B------:R-:W-:Y:S02]  /*3ff0*/  IMAD.MOV.U32 R31, RZ, RZ, R11 ;  /* 0x000000ffff1f7224 */ /* 0x000fe400078e000b */
[----:B------:R-:W-:Y:S01]  /*4000*/  IMAD.MOV.U32 R38, RZ, RZ, RZ ;  /* 0x000000ffff267224 */ /* 0x000fe200078e00ff */
[----:B------:R-:W-:-:S14]  /*4010*/  DSETP.GTU.OR P0, PT, |R34|, 4.4501477170144027662e-308, P0 ;  /* 0x002000002200742a */ /* 0x000fdc000070c600 */
[----:B------:R-:W-:Y:S01]  /*4020*/  @!P0 DMUL R34, R34, 4 ;  /* 0x4010000022228828 */ /* 0x000fe20000000000 */
[----:B------:R-:W-:Y:S01]  /*4030*/  @!P0 IMAD.MOV.U32 R38, RZ, RZ, 0x2 ;  /* 0x00000002ff268424 */ /* 0x000fe200078e00ff */
[----:B------:R-:W-:-:S11]  /*4040*/  @!P0 DMUL R30, R10, 4 ;  /* 0x401000000a1e8828 */ /* 0x000fd60000000000 */
.L_x_72:
[----:B------:R-:W-:Y:S05]  /*4050*/  BSYNC.RECONVERGENT B1 ;  /* 0x0000000000017941 */ /* 0x000fea0003800200 */
.L_x_71:
[----:B------:R-:W-:Y:S01]  /*4060*/  DSETP.GE.AND P0, PT, R34, RZ, PT ;  /* 0x000000ff2200722a */ /* 0x000fe20003f06000 */
[----:B------:R-:W-:-:S13]  /*4070*/  BSSY.RECONVERGENT B3, `(.L_x_73) ;  /* 0x00000cf000037945 */ /* 0x000fda0003800200 */
[----:B------:R-:W-:Y:S05]  /*4080*/  @!P0 BRA `(.L_x_74) ;  /* 0x00000004009c8947 */ /* 0x000fea0003800000 */
[----:B------:R-:W-:Y:S01]  /*4090*/  DADD R20, -RZ, |R34| ;  /* 0x00000000ff147229 */ /* 0x000fe20000000522 */
[----:B------:R-:W-:Y:S01]  /*40a0*/  MOV R2, RZ ;  /* 0x000000ff00027202 */ /* 0x000fe20000000f00 */
        /* <DEDUP_REMOVED lines=43> */
[----:B------:R-:W-:Y:S01]  /*4360*/  IMAD.MOV.U32 R3, RZ, RZ, R29 ;  /* 0x000000ffff037224 */ /* 0x000fe200078e001d */
[----:B------:R-:W-:-:S06]  /*4370*/  MOV R2, R28 ;  /* 0x0000001c00027202 */ /* 0x000fcc0000000f00 */
        /* <DEDUP_REMOVED lines=17> */
[----:B------:R-:W-:Y:S01]  /*4490*/  IMAD.MOV.U32 R0, RZ, RZ, R20 ;  /* 0x000000ffff007224 */ /* 0x000fe200078e0014 */
[----:B------:R-:W-:Y:S01]  /*44a0*/  MOV R28, 0x4510 ;  /* 0x00004510001c7802 */ /* 0x000fe20000000f00 */
[----:B------:R-:W-:Y:S02]  /*44b0*/  IMAD.MOV.U32 R32, RZ, RZ, R26 ;  /* 0x000000ffff207224 */ /* 0x000fe400078e001a */
[----:B------:R-:W-:Y:S02]  /*44c0*/  IMAD.MOV.U32 R27, RZ, RZ, R23 ;  /* 0x000000ffff1b7224 */ /* 0x000fe400078e0017 */
[----:B------:R-:W-:Y:S02]  /*44d0*/  IMAD.MOV.U32 R20, RZ, RZ, R34 ;  /* 0x000000ffff147224 */ /* 0x000fe400078e0022 */
[----:B------:R-:W-:Y:S02]  /*44e0*/  IMAD.MOV.U32 R26, RZ, RZ, R22 ;  /* 0x000000ffff1a7224 */ /* 0x000fe400078e0016 */
[----:B------:R-:W-:-:S07]  /*44f0*/  IMAD.MOV.U32 R23, RZ, RZ, R15 ;  /* 0x000000ffff177224 */ /* 0x000fce00078e000f */
[----:B------:R-:W-:Y:S05]  /*4500*/  CALL.REL.NOINC `($__internal_1_$__cuda_sm20_dsqrt_rn_f64_mediumpath_v1) ;  /* 0x0000004c009c7944 */ /* 0x000fea0003c00000 */
[----:B------:R-:W-:Y:S02]  /*4510*/  IMAD.MOV.U32 R36, RZ, RZ, R0 ;  /* 0x000000ffff247224 */ /* 0x000fe400078e0000 */
[----:B------:R-:W-:-:S07]  /*4520*/  IMAD.MOV.U32 R37, RZ, RZ, R35 ;  /* 0x000000ffff257224 */ /* 0x000fce00078e0023 */
.L_x_76:
[----:B------:R-:W-:Y:S05]  /*4530*/  BSYNC.RECONVERGENT B4 ;  /* 0x0000000000047941 */ /* 0x000fea0003800200 */
.L_x_75:
        /* <DEDUP_REMOVED lines=24> */
.L_x_78:
[----:B------:R-:W-:Y:S05]  /*46c0*/  BSYNC.RECONVERGENT B4 ;  /* 0x0000000000047941 */ /* 0x000fea0003800200 */
.L_x_77:
[----:B------:R-:W-:Y:S02]  /*46d0*/  IMAD.MOV.U32 R14, RZ, RZ, R2 ;  /* 0x000000ffff0e7224 */ /* 0x000fe400078e0002 */
[----:B------:R-:W-:Y:S01]  /*46e0*/  IMAD.MOV.U32 R15, RZ, RZ, R3 ;  /* 0x000000ffff0f7224 */ /* 0x000fe200078e0003 */
[----:B------:R-:W-:Y:S06]  /*46f0*/  BRA `(.L_x_79) ;  /* 0x0000000400987947 */ /* 0x000fec0003800000 */
.L_x_74:
        /* <DEDUP_REMOVED lines=23> */
[----:B------:R-:W-:-:S07]  /*4870*/  MOV R20, UR6 ;  /* 0x0000000600147c02 */ /* 0x000fce0008000f00 */
        /* <DEDUP_REMOVED lines=25> */
[----:B------:R-:W-:-:S04]  /*4a10*/  IADD3 R2, PT, PT, R27, -0x3500000, RZ ;  /* 0xfcb000001b027810 */ /* 0x000fc80007ffe0ff */
[----:B------:R-:W-:Y:S02]  /*4a20*/  ISETP.GE.U32.AND P0, PT, R2, 0x7ca00000, PT ;  /* 0x7ca000000200780c */ /* 0x000fe40003f06070 */
        /* <DEDUP_REMOVED lines=13> */
[----:B------:R-:W-:Y:S02]  /*4b00*/  IMAD.MOV.U32 R35, RZ, RZ, R27 ;  /* 0x000000ffff237224 */ /* 0x000fe400078e001b */
[----:B------:R-:W-:Y:S01]  /*4b10*/  IMAD.MOV.U32 R26, RZ, RZ, R28 ;  /* 0x000000ffff1a7224 */ /* 0x000fe200078e001c */
[----:B------:R-:W-:Y:S01]  /*4b20*/  MOV R28, 0x4b60 ;  /* 0x00004b60001c7802 */ /* 0x000fe20000000f00 */
[----:B------:R-:W-:Y:S02]  /*4b30*/  IMAD.MOV.U32 R0, RZ, RZ, R22 ;  /* 0x000000ffff007224 */ /* 0x000fe400078e0016 */
[----:B------:R-:W-:-:S07]  /*4b40*/  IMAD.MOV.U32 R27, RZ, RZ, R29 ;  /* 0x000000ffff1b7224 */ /* 0x000fce00078e001d */
[----:B------:R-:W-:Y:S05]  /*4b50*/  CALL.REL.NOINC `($__internal_1_$__cuda_sm20_dsqrt_rn_f64_mediumpath_v1) ;  /* 0x0000004800087944 */ /* 0x000fea0003c00000 */
[----:B------:R-:W-:-:S07]  /*4b60*/  IMAD.MOV.U32 R34, RZ, RZ, R0 ;  /* 0x000000ffff227224 */ /* 0x000fce00078e0000 */
.L_x_81:
[----:B------:R-:W-:Y:S05]  /*4b70*/  BSYNC.RECONVERGENT B4 ;  /* 0x0000000000047941 */ /* 0x000fea0003800200 */
.L_x_80:
        /* <DEDUP_REMOVED lines=20> */
[----:B------:R-:W-:Y:S02]  /*4cc0*/  IMAD.MOV.U32 R26, RZ, RZ, R2 ;  /* 0x000000ffff1a7224 */ /* 0x000fe400078e0002 */
[----:B------:R-:W-:-:S07]  /*4cd0*/  IMAD.MOV.U32 R27, RZ, RZ, R3 ;  /* 0x000000ffff1b7224 */ /* 0x000fce00078e0003 */
[----:B------:R-:W-:Y:S05]  /*4ce0*/  CALL.REL.NOINC `($__internal_0_$__cuda_sm20_div_rn_f64_full) ;  /* 0x0000004000387944 */ /* 0x000fea0003c00000 */
[----:B------:R-:W-:Y:S01]  /*4cf0*/  IMAD.MOV.U32 R2, RZ, RZ, R32 ;  /* 0x000000ffff027224 */ /* 0x000fe200078e0020 */
[----:B------:R-:W-:-:S07]  /*4d00*/  MOV R3, R33 ;  /* 0x0000002100037202 */ /* 0x000fce0000000f00 */
.L_x_83:
[----:B------:R-:W-:Y:S05]  /*4d10*/  BSYNC.RECONVERGENT B4 ;  /* 0x0000000000047941 */ /* 0x000fea0003800200 */
.L_x_82:
[----:B------:R-:W-:Y:S01]  /*4d20*/  LOP3.LUT R15, R35, 0x80000000, R31, 0xb8, !PT ;  /* 0x80000000230f7812 */ /* 0x000fe200078eb81f */
[----:B------:R-:W-:Y:S02]  /*4d30*/  IMAD.MOV.U32 R36, RZ, RZ, R2 ;  /* 0x000000ffff247224 */ /* 0x000fe400078e0002 */
[----:B------:R-:W-:Y:S02]  /*4d40*/  IMAD.MOV.U32 R37, RZ, RZ, R3 ;  /* 0x000000ffff257224 */ /* 0x000fe400078e0003 */
[----:B------:R-:W-:-:S07]  /*4d50*/  IMAD.MOV.U32 R14, RZ, RZ, R34 ;  /* 0x000000ffff0e7224 */ /* 0x000fce00078e0022 */
.L_x_79:
[----:B------:R-:W-:Y:S05]  /*4d60*/  BSYNC.RECONVERGENT B3 ;  /* 0x0000000000037941 */ /* 0x000fea0003800200 */
.L_x_73:
[----:B------:R-:W-:-:S13]  /*4d70*/  ISETP.NE.AND P0, PT, R38, 0x2, PT ;  /* 0x000000022600780c */ /* 0x000fda0003f05270 */
[----:B------:R-:W-:Y:S05]  /*4d80*/  @!P0 BRA `(.L_x_84) ;  /* 0x0000000000148947 */ /* 0x000fea0003800000 */
[----:B------:R-:W-:-:S13]  /*4d90*/  ISETP.NE.AND P0, PT, R38, 0x1, PT ;  /* 0x000000012600780c */ /* 0x000fda0003f05270 */
[----:B------:R-:W-:Y:S05]  /*4da0*/  @P0 BRA `(.L_x_66) ;  /* 0x0000000000140947 */ /* 0x000fea0003800000 */
[----:B------:R-:W-:Y:S02]  /*4db0*/  DADD R36, R36, R36 ;  /* 0x0000000024247229 */ /* 0x000fe40000000024 */
[----:B------:R-:W-:Y:S01]  /*4dc0*/  DADD R14, R14, R14 ;  /* 0x000000000e0e7229 */ /* 0x000fe2000000000e */
[----:B------:R-:W-:Y:S10]  /*4dd0*/  BRA `(.L_x_66) ;  /* 0x0000000000087947 */ /* 0x000ff40003800000 */
.L_x_84:
[----:B------:R-:W-:Y:S02]  /*4de0*/  DMUL R36, R36, 0.5 ;  /* 0x3fe0000024247828 */ /* 0x000fe40000000000 */
[----:B------:R-:W-:-:S11]  /*4df0*/  DMUL R14, R14, 0.5 ;  /* 0x3fe000000e0e7828 */ /* 0x000fd60000000000 */
.L_x_66:
[----:B------:R-:W-:Y:S05]  /*4e00*/  BSYNC.RECONVERGENT B2 ;  /* 0x0000000000027941 */ /* 0x000fea0003800200 */
.L_x_65:
[C---:B------:R-:W-:Y:S01]  /*4e10*/  DMUL R2, R14.reuse, R6 ;  /* 0x000000060e027228 */ /* 0x040fe20000000000 */
[----:B------:R-:W-:Y:S01]  /*4e20*/  R2UR UR4, R24 ;  /* 0x00000000180472ca */ /* 0x000fe200000e0000 */
[----:B------:R-:W-:Y:S01]  /*4e30*/  DMUL R14, R14, R12 ;  /* 0x0000000c0e0e7228 */ /* 0x000fe20000000000 */
[----:B------:R-:W-:-:S05]  /*4e40*/  R2UR UR5, R25 ;  /* 0x00000000190572ca */ /* 0x000fca00000e0000 */
[C---:B------:R-:W-:Y:S02]  /*4e50*/  DFMA R2, R36.reuse, R12, -R2 ;  /* 0x0000000c2402722b */ /* 0x040fe40000000802 */
[----:B------:R-:W-:-:S06]  /*4e60*/  DFMA R14, R36, R6, R14 ;  /* 0x00000006240e722b */ /* 0x000fcc000000000e */
[----:B------:R-:W-:Y:S02]  /*4e70*/  DADD R20, -R2, R8 ;  /* 0x0000000002147229 */ /* 0x000fe40000000108 */
[----:B------:R-:W-:-:S07]  /*4e80*/  DADD R22, -R14, R10 ;  /* 0x000000000e167229 */ /* 0x000fce000000010a */
[----:B------:R0:W-:Y:S04]  /*4e90*/  ST.E.128 desc[UR4][R18.64], R20 ;  /* 0x0000001412007985 */ /* 0x0001e8000c101d04 */
.L_x_44:
[----:B------:R-:W-:Y:S05]  /*4ea0*/  BSYNC.RECONVERGENT B0 ;  /* 0x0000000000007941 */ /* 0x000fea0003800200 */
.L_x_8:
[----:B------:R-:W2:Y:S01]  /*4eb0*/  S2R R30, SR_CTAID.X ;  /* 0x00000000001e7919 */ /* 0x000ea20000002500 */
[----:B------:R-:W2:Y:S01]  /*4ec0*/  LDC R31, c[0x0][0x360] ;  /* 0x0000d800ff1f7b82 */ /* 0x000ea20000000800 */
[C---:B------:R-:W-:Y:S01]  /*4ed0*/  DMUL R2, R22.reuse, R22 ;  /* 0x0000001616027228 */ /* 0x040fe20000000000 */
[C---:B------:R-:W-:Y:S01]  /*4ee0*/  R2UR UR6, R24.reuse ;  /* 0x00000000180672ca */ /* 0x040fe200000e0000 */
[----:B------:R-:W2:Y:S01]  /*4ef0*/  S2R R15, SR_TID.X ;  /* 0x00000000000f7919 */ /* 0x000ea20000002100 */
[-C--:B------:R-:W-:Y:S01]  /*4f00*/  DMUL R34, R22, R20.reuse ;  /* 0x0000001416227228 */ /* 0x080fe20000000000 */
[C---:B------:R-:W-:Y:S01]  /*4f10*/  R2UR UR7, R25.reuse ;  /* 0x00000000190772ca */ /* 0x040fe200000e0000 */
[----:B------:R-:W3:Y:S01]  /*4f20*/  LDCU UR4, c[0x0][0x390] ;  /* 0x00007200ff0477ac */ /* 0x000ee20008000800 */
[----:B------:R-:W-:Y:S01]  /*4f30*/  R2UR UR8, R24 ;  /* 0x00000000180872ca */ /* 0x000fe200000e0000 */
[----:B------:R-:W4:Y:S01]  /*4f40*/  LDC.64 R10, c[0x0][0x380] ;  /* 0x0000e000ff0a7b82 */ /* 0x000f220000000a00 */
[----:B------:R-:W-:Y:S01]  /*4f50*/  R2UR UR9, R25 ;  /* 0x00000000190972ca */ /* 0x000fe200000e0000 */
[----:B------:R-:W-:-:S02]  /*4f60*/  DFMA R32, R20, R20, -R2 ;  /* 0x000000141420722b */ /* 0x000fc40000000802 */
[----:B------:R-:W-:-:S04]  /*4f70*/  DFMA R34, R22, R20, R34 ;  /* 0x000000141622722b */ /* 0x000fc80000000022 */
[----:B------:R-:W4:Y:S08]  /*4f80*/  LDC.64 R6, c[0x0][0x388] ;  /* 0x0000e200ff067b82 */ /* 0x000f300000000a00 */
[----:B------:R-:W5:Y:S01]  /*4f90*/  LDC.64 R8, c[0x0][0x3b0] ;  /* 0x0000ec00ff087b82 */ /* 0x000f620000000a00 */
[----:B---3--:R-:W-:Y:S01]  /*4fa0*/  UISETP.GE.AND UP0, UPT, UR4, URZ, UPT ;  /* 0x000000ff0400728c */ /* 0x008fe2000bf06270 */
[----:B--2---:R-:W-:-:S04]  /*4fb0*/  IMAD R15, R30, R31, R15 ;  /* 0x0000001f1e0f7224 */ /* 0x004fc800078e020f */
[----:B------:R-:W-:Y:S01]  /*4fc0*/  IMAD.WIDE R16, R15, 0x10, R16 ;  /* 0x000000100f107825 */ /* 0x000fe200078e0210 */
[----:B----4-:R-:W-:-:S03]  /*4fd0*/  DADD R6, -R10, R6 ;  /* 0x000000000a067229 */ /* 0x010fc60000000106 */
[C---:B------:R-:W-:Y:S01]  /*4fe0*/  IMAD.WIDE R12, R15.reuse, 0x10, R4 ;  /* 0x000000100f0c7825 */ /* 0x040fe200078e0204 */
[----:B------:R2:W-:Y:S04]  /*4ff0*/  ST.E.128 desc[UR6][R16.64], R20 ;  /* 0x0000001410007985 */ /* 0x0005e8000c101d06 */
[----:B------:R2:W-:Y:S01]  /*5000*/  ST.E.128 desc[UR8][R12.64], R32 ;  /* 0x000000200c007985 */ /* 0x0005e2000c101d08 */
[----:B------:R-:W-:Y:S01]  /*5010*/  DMUL R6, |R6|, 0.5 ;  /* 0x3fe0000006067828 */ /* 0x000fe20000000200 */
[----:B-----5:R-:W-:Y:S01]  /*5020*/  IMAD.WIDE R8, R15, 0x8, R8 ;  /* 0x000000080f087825 */ /* 0x020fe200078e0208 */
[----:B------:R-:W-:Y:S09]  /*5030*/  BRA.U !UP0, `(.L_x_85) ;  /* 0x0000003d08207547 */ /* 0x000ff2000b800000 */
[----:B------:R-:W-:Y:S02]  /*5040*/  R2UR UR4, R24 ;  /* 0x00000000180472ca */ /* 0x000fe400000e0000 */
[----:B------:R-:W-:-:S13]  /*5050*/  R2UR UR5, R25 ;  /* 0x00000000190572ca */ /* 0x000fda00000e0000 */
[----:B012---:R-:W2:Y:S01]  /*5060*/  LD.E.128 R20, desc[UR4][R16.64] ;  /* 0x0000000410147980 */ /* 0x007ea2000c101d00 */
[----:B------:R-:W0:Y:S01]  /*5070*/  MUFU.RCP64H R3, R7 ;  /* 0x0000000700037308 */ /* 0x000e220000001800 */
[----:B------:R-:W-:Y:S01]  /*5080*/  IMAD.MOV.U32 R2, RZ, RZ, 0x1 ;  /* 0x00000001ff027424 */ /* 0x000fe200078e00ff */
[----:B------:R-:W1:Y:S05]  /*5090*/  LDC.64 R10, c[0x0][0x398] ;  /* 0x0000e600ff0a7b82 */ /* 0x000e6a0000000a00 */
[----:B0-----:R-:W-:-:S08]  /*50a0*/  DFMA R4, R2, -R6, 1 ;  /* 0x3ff000000204742b */ /* 0x001fd00000000806 */
[----:B------:R-:W-:Y:S01]  /*50b0*/  DFMA R4, R4, R4, R4 ;  /* 0x000000040404722b */ /* 0x000fe20000000004 */
[----:B-1----:R-:W5:Y:S01]  /*50c0*/  LDG.E.64 R10, desc[UR4][R10.64] ;  /* 0x000000040a0a7981 */ /* 0x002f62000c1e1b00 */
[----:B------:R-:W-:Y:S06]  /*50d0*/  BSSY.RECONVERGENT B0, `(.L_x_86) ;  /* 0x0000013000007945 */ /* 0x000fec0003800200 */
[----:B------:R-:W-:-:S08]  /*50e0*/  DFMA R4, R2, R4, R2 ;  /* 0x000000040204722b */ /* 0x000fd00000000002 */
[----:B------:R-:W-:-:S08]  /*50f0*/  DFMA R2, R4, -R6, 1 ;  /* 0x3ff000000402742b */ /* 0x000fd00000000806 */
[----:B------:R-:W-:Y:S02]  /*5100*/  DFMA R2, R4, R2, R4 ;  /* 0x000000020402722b */ /* 0x000fe40000000004 */
[----:B--2---:R-:W-:Y:S02]  /*5110*/  DADD R26, R20, R20 ;  /* 0x00000000141a7229 */ /* 0x004fe40000000014 */
[----:B------:R-:W-:-:S06]  /*5120*/  DADD R34, R22, R22 ;  /* 0x0000000016227229 */ /* 0x000fcc0000000016 */
[----:B------:R-:W-:Y:S02]  /*5130*/  DMUL R4, R26, R2 ;  /* 0x000000021a047228 */ /* 0x000fe40000000000 */
[----:B------:R-:W-:-:S06]  /*5140*/  FSETP.GEU.AND P1, PT, |R27|, 6.5827683646048100446e-37, PT ;  /* 0x036000001b00780b */ /* 0x000fcc0003f2e200 */
[----:B------:R-:W-:-:S08]  /*5150*/  DFMA R14, R4, -R6, R26 ;  /* 0x80000006040e722b */ /* 0x000fd0000000001a */
[----:B------:R-:W-:-:S10]  /*5160*/  DFMA R2, R2, R14, R4 ;  /* 0x0000000e0202722b */ /* 0x000fd40000000004 */
[----:B------:R-:W-:-:S05]  /*5170*/  FFMA R0, RZ, R7, R3 ;  /* 0x00000007ff007223 */ /* 0x000fca0000000003 */
[----:B------:R-:W-:-:S13]  /*5180*/  FSETP.GT.AND P0, PT, |R0|, 1.469367938527859385e-39, PT ;  /* 0x001000000000780b */ /* 0x000fda0003f04200 */
[----:B------:R-:W-:Y:S05]  /*5190*/  @P0 BRA P1, `(.L_x_87) ;  /* 0x0000000000180947 */ /* 0x000fea0000800000 */
[----:B------:R-:W-:Y:S01]  /*51a0*/  IMAD.MOV.U32 R20, RZ, RZ, R6 ;  /* 0x000000ffff147224 */ /* 0x000fe200078e0006 */
[----:B------:R-:W-:Y:S01]  /*51b0*/  MOV R0, 0x51e0 ;  /* 0x000051e000007802 */ /* 0x000fe20000000f00 */
[----:B------:R-:W-:-:S07]  /*51c0*/  IMAD.MOV.U32 R15, RZ, RZ, R7 ;  /* 0x000000ffff0f7224 */ /* 0x000fce00078e0007 */
[----:B-----5:R-:W-:Y:S05]  /*51d0*/  CALL.REL.NOINC `($__internal_0_$__cuda_sm20_div_rn_f64_full) ;  /* 0x0000003800fc7944 */ /* 0x020fea0003c00000 */
[----:B------:R-:W-:Y:S01]  /*51e0*/  IMAD.MOV.U32 R2, RZ, RZ, R32 ;  /* 0x000000ffff027224 */ /* 0x000fe200078e0020 */
[----:B------:R-:W-:-:S07]  /*51f0*/  MOV R3, R33 ;  /* 0x0000002100037202 */ /* 0x000fce0000000f00 */
.L_x_87:
[----:B------:R-:W-:Y:S05]  /*5200*/  BSYNC.RECONVERGENT B0 ;  /* 0x0000000000007941 */ /* 0x000fea0003800200 */
.L_x_86:
[----:B------:R-:W0:Y:S01]  /*5210*/  MUFU.RCP64H R5, R7 ;  /* 0x0000000700057308 */ /* 0x000e220000001800 */
[----:B------:R-:W-:Y:S01]  /*5220*/  IMAD.MOV.U32 R4, RZ, RZ, 0x1 ;  /* 0x00000001ff047424 */ /* 0x000fe200078e00ff */
[----:B------:R-:W-:Y:S01]  /*5230*/  FSETP.GEU.AND P1, PT, |R35|, 6.5827683646048100446e-37, PT ;  /* 0x036000002300780b */ /* 0x000fe20003f2e200 */
[----:B------:R-:W-:Y:S04]  /*5240*/  BSSY.RECONVERGENT B0, `(.L_x_88) ;  /* 0x0000014000007945 */ /* 0x000fe80003800200 */
[----:B0-----:R-:W-:-:S08]  /*5250*/  DFMA R14, R4, -R6, 1 ;  /* 0x3ff00000040e742b */ /* 0x001fd00000000806 */
[----:B------:R-:W-:-:S08]  /*5260*/  DFMA R14, R14, R14, R14 ;  /* 0x0000000e0e0e722b */ /* 0x000fd0000000000e */
[----:B------:R-:W-:-:S08]  /*5270*/  DFMA R14, R4, R14, R4 ;  /* 0x0000000e040e722b */ /* 0x000fd00000000004 */
[----:B------:R-:W-:-:S08]  /*5280*/  DFMA R4, R14, -R6, 1 ;  /* 0x3ff000000e04742b */ /* 0x000fd00000000806 */
[----:B------:R-:W-:-:S08]  /*5290*/  DFMA R20, R14, R4, R14 ;  /* 0x000000040e14722b */ /* 0x000fd0000000000e */
[----:B------:R-:W-:-:S08]  /*52a0*/  DMUL R4, R34, R20 ;  /* 0x0000001422047228 */ /* 0x000fd00000000000 */
[----:B------:R-:W-:-:S08]  /*52b0*/  DFMA R14, R4, -R6, R34 ;  /* 0x80000006040e722b */ /* 0x000fd00000000022 */
        /* <DEDUP_REMOVED lines=9> */
[----:B-----5:R-:W-:Y:S05]  /*5350*/  CALL.REL.NOINC `($__internal_0_$__cuda_sm20_div_rn_f64_full) ;  /* 0x00000038009c7944 */ /* 0x020fea0003c00000 */
[----:B------:R-:W-:Y:S02]  /*5360*/  IMAD.MOV.U32 R4, RZ, RZ, R32 ;  /* 0x000000ffff047224 */ /* 0x000fe400078e0020 */
[----:B------:R-:W-:-:S07]  /*5370*/  IMAD.MOV.U32 R5, RZ, RZ, R33 ;  /* 0x000000ffff057224 */ /* 0x000fce00078e0021 */
.L_x_89:
[----:B------:R-:W-:Y:S05]  /*5380*/  BSYNC.RECONVERGENT B0 ;  /* 0x0000000000007941 */ /* 0x000fea0003800200 */
.L_x_88:
[----:B------:R-:W-:Y:S01]  /*5390*/  DADD R14, -RZ, |R2| ;  /* 0x00000000ff0e7229 */ /* 0x000fe20000000502 */
[----:B------:R-:W-:Y:S01]  /*53a0*/  UMOV UR4, 0xffffffff ;  /* 0xffffffff00047882 */ /* 0x000fe20000000000 */
[----:B------:R-:W-:Y:S01]  /*53b0*/  DADD R20, -RZ, |R4| ;  /* 0x00000000ff147229 */ /* 0x000fe20000000504 */
[----:B------:R-:W-:Y:S01]  /*53c0*/  IMAD.MOV.U32 R2, RZ, RZ, RZ ;  /* 0x000000ffff027224 */ /* 0x000fe200078e00ff */
[----:B------:R-:W-:Y:S01]  /*53d0*/  UMOV UR5, 0x7fefffff ;  /* 0x7fefffff00057882 */ /* 0x000fe20000000000 */
[----:B------:R-:W-:Y:S01]  /*53e0*/  IMAD.MOV.U32 R22, RZ, RZ, 0x0 ;  /* 0x00000000ff167424 */ /* 0x000fe200078e00ff */
[----:B------:R-:W-:Y:S01]  /*53f0*/  UMOV UR6, UR5 ;  /* 0x0000000500067c82 */ /* 0x000fe20008000000 */
[----:B------:R-:W-:Y:S01]  /*5400*/  IMAD.MOV.U32 R23, RZ, RZ, 0x3fd80000 ;  /* 0x3fd80000ff177424 */ /* 0x000fe200078e00ff */
[----:B------:R-:W-:Y:S04]  /*5410*/  BSSY.RECONVERGENT B0, `(.L_x_90) ;  /* 0x0000078000007945 */ /* 0x000fe80003800200 */
[----:B------:R-:W-:-:S02]  /*5420*/  ISETP.GT.U32.AND P1, PT, R14, R20, PT ;  /* 0x000000140e00720c */ /* 0x000fc40003f24070 */
[----:B------:R-:W-:Y:S02]  /*5430*/  ISETP.LT.U32.AND P0, PT, R20, R14, PT ;  /* 0x0000000e1400720c */ /* 0x000fe40003f01070 */
[----:B------:R-:W-:Y:S02]  /*5440*/  ISETP.GT.U32.AND.EX P1, PT, R15, R21, PT, P1 ;  /* 0x000000150f00720c */ /* 0x000fe40003f24110 */
[----:B------:R-:W-:Y:S02]  /*5450*/  ISETP.LT.U32.AND.EX P0, PT, R21, R15, PT, P0 ;  /* 0x0000000f1500720c */ /* 0x000fe40003f01100 */
[----:B------:R-:W-:Y:S02]  /*5460*/  SEL R29, R15, R21, P1 ;  /* 0x000000150f1d7207 */ /* 0x000fe40000800000 */
[----:B------:R-:W-:Y:S02]  /*5470*/  SEL R32, R21, R15, P0 ;  /* 0x0000000f15207207 */ /* 0x000fe40000000000 */
[----:B------:R-:W-:-:S02]  /*5480*/  LOP3.LUT R0, R29, 0xffc00000, RZ, 0xc0, !PT ;  /* 0xffc000001d007812 */ /* 0x000fc400078ec0ff */
[----:B------:R-:W-:Y:S02]  /*5490*/  SEL R26, R20, R14, P0 ;  /* 0x0000000e141a7207 */ /* 0x000fe40000000000 */
[----:B------:R-:W-:Y:S02]  /*54a0*/  LOP3.LUT R3, R0, 0x7fd00000, RZ, 0x3c, !PT ;  /* 0x7fd0000000037812 */ /* 0x000fe400078e3cff */
[----:B------:R-:W-:Y:S02]  /*54b0*/  MOV R27, R32 ;  /* 0x00000020001b7202 */ /* 0x000fe40000000f00 */
        /* <DEDUP_REMOVED lines=18> */
[----:B------:R-:W-:Y:S02]  /*55e0*/  DFMA R22, R20, R22, 0.5 ;  /* 0x3fe000001416742b */ /* 0x000fe40000000016 */
[----:B------:R-:W-:-:S08]  /*55f0*/  DMUL R20, R14, R20 ;  /* 0x000000140e147228 */ /* 0x000fd00000000000 */
[----:B------:R-:W-:-:S08]  /*5600*/  DFMA R20, R22, R20, R14 ;  /* 0x000000141614722b */ /* 0x000fd0000000000e */
[----:B------:R-:W-:Y:S01]  /*5610*/  DMUL R20, R4, R20 ;  /* 0x0000001404147228 */ /* 0x000fe20000000000 */
[----:B------:R-:W-:Y:S02]  /*5620*/  LOP3.LUT R5, R0, 0x100000, RZ, 0xfc, !PT ;  /* 0x0010000000057812 */ /* 0x000fe400078efcff */
[----:B------:R-:W-:-:S06]  /*5630*/  MOV R4, RZ ;  /* 0x000000ff00047202 */ /* 0x000fcc0000000f00 */
[----:B------:R-:W-:-:S10]  /*5640*/  DMUL R20, R20, R4 ;  /* 0x0000000414147228 */ /* 0x000fd40000000000 */
[----:B------:R-:W-:Y:S01]  /*5650*/  @!P1 FSEL R32, R29, R21, !P0 ;  /* 0x000000151d209208 */ /* 0x000fe20004000000 */
[----:B------:R-:W-:Y:S01]  /*5660*/  IMAD.MOV.U32 R29, RZ, RZ, -0x3ff ;  /* 0xfffffc01ff1d7424 */ /* 0x000fe200078e00ff */
[----:B------:R-:W-:Y:S02]  /*5670*/  @!P1 FSEL R26, R28, R20, !P0 ;  /* 0x000000141c1a9208 */ /* 0x000fe40004000000 */
[----:B------:R-:W-:Y:S01]  /*5680*/  ISETP.GT.AND P2, PT, R32, 0xfffff, PT ;  /* 0x000fffff2000780c */ /* 0x000fe20003f44270 */
[----:B------:R-:W-:Y:S02]  /*5690*/  IMAD.MOV.U32 R3, RZ, RZ, R32 ;  /* 0x000000ffff037224 */ /* 0x000fe400078e0020 */
[----:B------:R-:W-:-:S10]  /*56a0*/  IMAD.MOV.U32 R2, RZ, RZ, R26 ;  /* 0x000000ffff027224 */ /* 0x000fd400078e001a */
[----:B------:R-:W-:Y:S01]  /*56b0*/  @!P2 DMUL R2, R2, 1.80143985094819840000e+16 ;  /* 0x435000000202a828 */ /* 0x000fe20000000000 */
[----:B------:R-:W-:-:S09]  /*56c0*/  @!P2 IMAD.MOV.U32 R29, RZ, RZ, -0x435 ;  /* 0xfffffbcbff1da424 */ /* 0x000fd200078e00ff */
[----:B------:R-:W-:Y:S02]  /*56d0*/  @!P2 IMAD.MOV.U32 R32, RZ, RZ, R3 ;  /* 0x000000ffff20a224 */ /* 0x000fe400078e0003 */
[----:B------:R-:W-:Y:S02]  /*56e0*/  @!P2 IMAD.MOV.U32 R26, RZ, RZ, R2 ;  /* 0x000000ffff1aa224 */ /* 0x000fe400078e0002 */
[----:B------:R-:W-:-:S05]  /*56f0*/  VIADD R0, R32, 0xffffffff ;  /* 0xffffffff20007836 */ /* 0x000fca0000000000 */
[----:B------:R-:W-:-:S13]  /*5700*/  ISETP.GT.U32.AND P0, PT, R0, 0x7feffffe, PT ;  /* 0x7feffffe0000780c */ /* 0x000fda0003f04070 */
[----:B------:R-:W-:Y:S05]  /*5710*/  @P0 BRA `(.L_x_91) ;  /* 0x0000000400040947 */ /* 0x000fea0003800000 */
[----:B------:R-:W-:Y:S01]  /*5720*/  LOP3.LUT R0, R32, 0xfffff, RZ, 0xc0, !PT ;  /* 0x000fffff20007812 */ /* 0x000fe200078ec0ff */
[----:B------:R-:W-:Y:S01]  /*5730*/  IMAD.MOV.U32 R14, RZ, RZ, RZ ;  /* 0x000000ffff0e7224 */ /* 0x000fe200078e00ff */
[----:B------:R-:W-:Y:S01]  /*5740*/  MOV R2, R26 ;  /* 0x0000001a00027202 */ /* 0x000fe20000000f00 */
[----:B------:R-:W-:Y:S01]  /*5750*/  IMAD.MOV.U32 R26, RZ, RZ, -0x748574fc ;  /* 0x8b7a8b04ff1a7424 */ /* 0x000fe200078e00ff */
[----:B------:R-:W-:Y:S01]  /*5760*/  LOP3.LUT R3, R0, 0x3ff00000, RZ, 0xfc, !PT ;  /* 0x3ff0000000037812 */ /* 0x000fe200078efcff */
[----:B------:R-:W-:Y:S01]  /*5770*/  IMAD.MOV.U32 R27, RZ, RZ, 0x3ed0ee25 ;  /* 0x3ed0ee25ff1b7424 */ /* 0x000fe200078e00ff */
[----:B------:R-:W-:Y:S01]  /*5780*/  UMOV UR4, 0x3ae80f1e ;  /* 0x3ae80f1e00047882 */ /* 0x000fe20000000000 */
[----:B------:R-:W-:Y:S01]  /*5790*/  UMOV UR5, 0x3eb1380b ;  /* 0x3eb1380b00057882 */ /* 0x000fe20000000000 */
[----:B------:R-:W-:Y:S01]  /*57a0*/  ISETP.GE.U32.AND P0, PT, R3, 0x3ff6a09f, PT ;  /* 0x3ff6a09f0300780c */ /* 0x000fe20003f06070 */
[----:B------:R-:W-:Y:S01]  /*57b0*/  UMOV UR6, 0x80000000 ;  /* 0x8000000000067882 */ /* 0x000fe20000000000 */
[----:B------:R-:W-:Y:S01]  /*57c0*/  LEA.HI R29, R32, R29, RZ, 0xc ;  /* 0x0000001d201d7211 */ /* 0x000fe200078f60ff */
[----:B------:R-:W-:-:S10]  /*57d0*/  UMOV UR7, 0x43300000 ;  /* 0x4330000000077882 */ /* 0x000fd40000000000 */
[----:B------:R-:W-:Y:S02]  /*57e0*/  @P0 VIADD R5, R3, 0xfff00000 ;  /* 0xfff0000003050836 */ /* 0x000fe40000000000 */
[----:B------:R-:W-:Y:S02]  /*57f0*/  @P0 VIADD R29, R29, 0x1 ;  /* 0x000000011d1d0836 */ /* 0x000fe40000000000 */
[----:B------:R-:W-:-:S03]  /*5800*/  @P0 IMAD.MOV.U32 R3, RZ, RZ, R5 ;  /* 0x000000ffff030224 */ /* 0x000fc600078e0005 */
[----:B------:R-:W-:Y:S01]  /*5810*/  LOP3.LUT R28, R29, 0x80000000, RZ, 0x3c, !PT ;  /* 0x800000001d1c7812 */ /* 0x000fe200078e3cff */
[----:B------:R-:W-:Y:S02]  /*5820*/  IMAD.MOV.U32 R29, RZ, RZ, 0x43300000 ;  /* 0x43300000ff1d7424 */ /* 0x000fe400078e00ff */
[C---:B------:R-:W-:Y:S02]  /*5830*/  DADD R4, R2.reuse, 1 ;  /* 0x3ff0000002047429 */ /* 0x040fe40000000000 */
[----:B------:R-:W-:Y:S02]  /*5840*/  DADD R2, R2, -1 ;  /* 0xbff0000002027429 */ /* 0x000fe40000000000 */
[----:B------:R-:W-:Y:S01]  /*5850*/  DADD R28, R28, -UR6 ;  /* 0x800000061c1c7e29 */ /* 0x000fe20008000000 */
[----:B------:R-:W-:Y:S01]  /*5860*/  UMOV UR6, 0xfefa39ef ;  /* 0xfefa39ef00067882 */ /* 0x000fe20000000000 */
[----:B------:R-:W0:Y:S01]  /*5870*/  MUFU.RCP64H R15, R5 ;  /* 0x00000005000f7308 */ /* 0x000e220000001800 */
[----:B------:R-:W-:Y:S01]  /*5880*/  UMOV UR7, 0x3fe62e42 ;  /* 0x3fe62e4200077882 */ /* 0x000fe20000000000 */
[----:B0-----:R-:W-:-:S08]  /*5890*/  DFMA R20, -R4, R14, 1 ;  /* 0x3ff000000414742b */ /* 0x001fd0000000010e */
[----:B------:R-:W-:-:S08]  /*58a0*/  DFMA R20, R20, R20, R20 ;  /* 0x000000141414722b */ /* 0x000fd00000000014 */
[----:B------:R-:W-:-:S08]  /*58b0*/  DFMA R20, R14, R20, R14 ;  /* 0x000000140e14722b */ /* 0x000fd0000000000e */
[----:B------:R-:W-:-:S08]  /*58c0*/  DMUL R14, R2, R20 ;  /* 0x00000014020e7228 */ /* 0x000fd00000000000 */
[----:B------:R-:W-:-:S08]  /*58d0*/  DFMA R14, R2, R20, R14 ;  /* 0x00000014020e722b */ /* 0x000fd0000000000e */
[----:B------:R-:W-:-:S08]  /*58e0*/  DMUL R22, R14, R14 ;  /* 0x0000000e0e167228 */ /* 0x000fd00000000000 */
[----:B------:R-:W-:Y:S01]  /*58f0*/  DFMA R4, R22, UR4, R26 ;  /* 0x0000000416047c2b */ /* 0x000fe2000800001a */
[----:B------:R-:W-:Y:S01]  /*5900*/  UMOV UR4, 0x9f02676f ;  /* 0x9f02676f00047882 */ /* 0x000fe20000000000 */
[----:B------:R-:W-:Y:S01]  /*5910*/  UMOV UR5, 0x3ef3b266 ;  /* 0x3ef3b26600057882 */ /* 0x000fe20000000000 */
[----:B------:R-:W-:-:S05]  /*5920*/  DADD R26, R2, -R14 ;  /* 0x00000000021a7229 */ /* 0x000fca000000080e */
[----:B------:R-:W-:Y:S01]  /*5930*/  DFMA R4, R22, R4, UR4 ;  /* 0x0000000416047e2b */ /* 0x000fe20008000004 */
[----:B------:R-:W-:Y:S01]  /*5940*/  UMOV UR4, 0xa9ab0956 ;  /* 0xa9ab095600047882 */ /* 0x000fe20000000000 */
[----:B------:R-:W-:Y:S01]  /*5950*/  UMOV UR5, 0x3f1745cb ;  /* 0x3f1745cb00057882 */ /* 0x000fe20000000000 */
[----:B------:R-:W-:-:S05]  /*5960*/  DADD R26, R26, R26 ;  /* 0x000000001a1a7229 */ /* 0x000fca000000001a */
[----:B------:R-:W-:Y:S01]  /*5970*/  DFMA R4, R22, R4, UR4 ;  /* 0x0000000416047e2b */ /* 0x000fe20008000004 */
[----:B------:R-:W-:Y:S01]  /*5980*/  UMOV UR4, 0x2d1b5154 ;  /* 0x2d1b515400047882 */ /* 0x000fe20000000000 */
[----:B------:R-:W-:Y:S01]  /*5990*/  UMOV UR5, 0x3f3c71c7 ;  /* 0x3f3c71c700057882 */ /* 0x000fe20000000000 */
[----:B------:R-:W-:Y:S02]  /*59a0*/  DFMA R26, R2, -R14, R26 ;  /* 0x8000000e021a722b */ /* 0x000fe4000000001a */
[----:B------:R-:W-:-:S03]  /*59b0*/  DFMA R2, R28, UR6, R14 ;  /* 0x000000061c027c2b */ /* 0x000fc6000800000e */
[----:B------:R-:W-:Y:S01]  /*59c0*/  DFMA R4, R22, R4, UR4 ;  /* 0x0000000416047e2b */ /* 0x000fe20008000004 */
[----:B------:R-:W-:Y:S01]  /*59d0*/  UMOV UR4, 0x923be72d ;  /* 0x923be72d00047882 */ /* 0x000fe20000000000 */
[----:B------:R-:W-:Y:S01]  /*59e0*/  UMOV UR5, 0x3f624924 ;  /* 0x3f62492400057882 */ /* 0x000fe20000000000 */
[----:B------:R-:W-:-:S05]  /*59f0*/  DMUL R26, R20, R26 ;  /* 0x0000001a141a7228 */ /* 0x000fca0000000000 */
[----:B------:R-:W-:Y:S01]  /*5a00*/  DFMA R4, R22, R4, UR4 ;  /* 0x0000000416047e2b */ /* 0x000fe20008000004 */
[----:B------:R-:W-:Y:S01]  /*5a10*/  UMOV UR4, 0x9999a3c4 ;  /* 0x9999a3c400047882 */ /* 0x000fe20000000000 */
[----:B------:R-:W-:-:S06]  /*5a20*/  UMOV UR5, 0x3f899999 ;  /* 0x3f89999900057882 */ /* 0x000fcc0000000000 */
[----:B------:R-:W-:Y:S01]  /*5a30*/  DFMA R4, R22, R4, UR4 ;  /* 0x0000000416047e2b */ /* 0x000fe20008000004 */
[----:B------:R-:W-:Y:S01]  /*5a40*/  UMOV UR4, 0x55555554 ;  /* 0x5555555400047882 */ /* 0x000fe20000000000 */
[----:B------:R-:W-:-:S06]  /*5a50*/  UMOV UR5, 0x3fb55555 ;  /* 0x3fb5555500057882 */ /* 0x000fcc0000000000 */
[----:B------:R-:W-:Y:S01]  /*5a60*/  DFMA R4, R22, R4, UR4 ;  /* 0x0000000416047e2b */ /* 0x000fe20008000004 */
[----:B------:R-:W-:Y:S01]  /*5a70*/  UMOV UR4, 0xfefa39ef ;  /* 0xfefa39ef00047882 */ /* 0x000fe20000000000 */
[----:B------:R-:W-:Y:S02]  /*5a80*/  UMOV UR5, 0x3fe62e42 ;  /* 0x3fe62e4200057882 */ /* 0x000fe40000000000 */
[----:B------:R-:W-:Y:S01]  /*5a90*/  DFMA R32, R28, -UR4, R2 ;  /* 0x800000041c207c2b */ /* 0x000fe20008000002 */
[----:B------:R-:W-:Y:S01]  /*5aa0*/  UMOV UR4, 0x3b39803f ;  /* 0x3b39803f00047882 */ /* 0x000fe20000000000 */
[----:B------:R-:W-:Y:S02]  /*5ab0*/  UMOV UR5, 0x3c7abc9e ;  /* 0x3c7abc9e00057882 */ /* 0x000fe40000000000 */
[----:B------:R-:W-:-:S04]  /*5ac0*/  DMUL R4, R22, R4 ;  /* 0x0000000416047228 */ /* 0x000fc80000000000 */
[----:B------:R-:W-:-:S04]  /*5ad0*/  DADD R32, -R14, R32 ;  /* 0x000000000e207229 */ /* 0x000fc80000000120 */
[----:B------:R-:W-:-:S08]  /*5ae0*/  DFMA R4, R14, R4, R26 ;  /* 0x000000040e04722b */ /* 0x000fd0000000001a */
[----:B------:R-:W-:-:S08]  /*5af0*/  DADD R4, R4, -R32 ;  /* 0x0000000004047229 */ /* 0x000fd00000000820 */
[----:B------:R-:W-:-:S08]  /*5b00*/  DFMA R4, R28, UR4, R4 ;  /* 0x000000041c047c2b */ /* 0x000fd00008000004 */
[----:B------:R-:W-:Y:S01]  /*5b10*/  DADD R2, R2, R4 ;  /* 0x0000000002027229 */ /* 0x000fe20000000004 */
[----:B------:R-:W-:Y:S10]  /*5b20*/  BRA `(.L_x_92) ;  /* 0x0000000000187947 */ /* 0x000ff40003800000 */
.L_x_91:
[----:B------:R-:W-:Y:S01]  /*5b30*/  MOV R4, 0x0 ;  /* 0x0000000000047802 */ /* 0x000fe20000000f00 */
[----:B------:R-:W-:Y:S01]  /*5b40*/  IMAD.MOV.U32 R5, RZ, RZ, 0x7ff00000 ;  /* 0x7ff00000ff057424 */ /* 0x000fe200078e00ff */
[----:B------:R-:W-:-:S05]  /*5b50*/  LOP3.LUT P0, RZ, R3, 0x7fffffff, RZ, 0xc0, !PT ;  /* 0x7fffffff03ff7812 */ /* 0x000fca000780c0ff */
[----:B------:R-:W-:-:S10]  /*5b60*/  DFMA R4, R2, R4, +INF ;  /* 0x7ff000000204742b */ /* 0x000fd40000000004 */
[----:B------:R-:W-:Y:S02]  /*5b70*/  FSEL R2, R4, RZ, P0 ;  /* 0x000000ff04027208 */ /* 0x000fe40000000000 */
[----:B------:R-:W-:-:S07]  /*5b80*/  FSEL R3, R5, -QNAN , P0 ;  /* 0xfff0000005037808 */ /* 0x000fce0000000000 */
.L_x_92:
[----:B------:R-:W-:Y:S05]  /*5b90*/  BSYNC.RECONVERGENT B0 ;  /* 0x0000000000007941 */ /* 0x000fea0003800200 */
.L_x_90:
[----:B------:R-:W-:Y:S01]  /*5ba0*/  R2UR UR6, R24 ;  /* 0x00000000180672ca */ /* 0x000fe200000e0000 */
[----:B------:R-:W0:Y:S01]  /*5bb0*/  LDCU UR4, c[0x0][0x390] ;  /* 0x00007200ff0477ac */ /* 0x000e220008000800 */
[----:B------:R-:W-:Y:S01]  /*5bc0*/  R2UR UR7, R25 ;  /* 0x00000000190772ca */ /* 0x000fe200000e0000 */
[----:B-----5:R-:W-:-:S12]  /*5bd0*/  DMUL R4, R10, -R2 ;  /* 0x800000020a047228 */ /* 0x020fd80000000000 */
[----:B------:R3:W-:Y:S01]  /*5be0*/  STG.E.64 desc[UR6][R8.64], R4 ;  /* 0x0000000408007986 */ /* 0x0007e2000c101b06 */
[----:B0-----:R-:W-:-:S09]  /*5bf0*/  UISETP.NE.AND UP0, UPT, UR4, URZ, UPT ;  /* 0x000000ff0400728c */ /* 0x001fd2000bf05270 */
[----:B------:R-:W-:Y:S05]  /*5c00*/  BRA.U !UP0, `(.L_x_85) ;  /* 0x00000031082c7547 */ /* 0x000fea000b800000 */
[----:B------:R-:W0:Y:S01]  /*5c10*/  LDC.64 R34, c[0x0][0x398] ;  /* 0x0000e600ff227b82 */ /* 0x000e220000000a00 */
[C---:B------:R-:W-:Y:S02]  /*5c20*/  R2UR UR8, R24.reuse ;  /* 0x00000000180872ca */ /* 0x040fe400000e0000 */
[C---:B------:R-:W-:Y:S02]  /*5c30*/  R2UR UR9, R25.reuse ;  /* 0x00000000190972ca */ /* 0x040fe400000e0000 */
[----:B------:R-:W-:Y:S02]  /*5c40*/  R2UR UR6, R24 ;  /* 0x00000000180672ca */ /* 0x000fe400000e0000 */
[----:B------:R-:W-:-:S09]  /*5c50*/  R2UR UR7, R25 ;  /* 0x00000000190772ca */ /* 0x000fd200000e0000 */
[----:B------:R-:W2:Y:S04]  /*5c60*/  LD.E.64 R2, desc[UR8][R16.64] ;  /* 0x0000000810027980 */ /* 0x000ea8000c101b00 */
[----:B0-----:R-:W2:Y:S01]  /*5c70*/  LDG.E.64 R10, desc[UR6][R34.64+0x8] ;  /* 0x00000806220a7981 */ /* 0x001ea2000c1e1b00 */
[----:B------:R-:W-:Y:S01]  /*5c80*/  UISETP.NE.AND UP0, UPT, UR4, 0x1, UPT ;  /* 0x000000010400788c */ /* 0x000fe2000bf05270 */
[----:B--2---:R-:W-:-:S07]  /*5c90*/  DFMA R10, -R10, R2, R4 ;  /* 0x000000020a0a722b */ /* 0x004fce0000000104 */
[----:B------:R4:W-:Y:S01]  /*5ca0*/  STG.E.64 desc[UR6][R8.64], R10 ;  /* 0x0000000a08007986 */ /* 0x0009e2000c101b06 */
[----:B------:R-:W-:Y:S05]  /*5cb0*/  BRA.U !UP0, `(.L_x_85) ;  /* 0x0000003108007547 */ /* 0x000fea000b800000 */
[----:B------:R-:W-:Y:S02]  /*5cc0*/  R2UR UR4, R24 ;  /* 0x00000000180472ca */ /* 0x000fe400000e0000 */
[----:B------:R-:W-:-:S13]  /*5cd0*/  R2UR UR5, R25 ;  /* 0x00000000190572ca */ /* 0x000fda00000e0000 */
[----:B------:R-:W2:Y:S01]  /*5ce0*/  LD.E.128 R20, desc[UR4][R16.64] ;  /* 0x0000000410147980 */ /* 0x000ea2000c101d00 */
[----:B------:R-:W3:Y:S01]  /*5cf0*/  MUFU.RCP64H R3, R7 ;  /* 0x0000000700037308 */ /* 0x000ee20000001800 */
[----:B------:R-:W-:Y:S01]  /*5d00*/  IMAD.MOV.U32 R2, RZ, RZ, 0x1 ;  /* 0x00000001ff027424 */ /* 0x000fe200078e00ff */
[----:B------:R-:W-:Y:S01]  /*5d10*/  BSSY.RECONVERGENT B0, `(.L_x_93) ;  /* 0x0000016000007945 */ /* 0x000fe20003800200 */
[----:B------:R-:W5:Y:S04]  /*5d20*/  LDG.E.64 R34, desc[UR4][R34.64+0x10] ;  /* 0x0000100422227981 */ /* 0x000f68000c1e1b00 */
[----:B---3--:R-:W-:-:S08]  /*5d30*/  DFMA R4, R2, -R6, 1 ;  /* 0x3ff000000204742b */ /* 0x008fd00000000806 */
[----:B------:R-:W-:-:S08]  /*5d40*/  DFMA R4, R4, R4, R4 ;  /* 0x000000040404722b */ /* 0x000fd00000000004 */
        /* <DEDUP_REMOVED lines=15> */
[----:B----45:R-:W-:Y:S05]  /*5e40*/  CALL.REL.NOINC `($__internal_0_$__cuda_sm20_div_rn_f64_full) ;  /* 0x0000002c00e07944 */ /* 0x030fea0003c00000 */
[----:B------:R-:W-:Y:S02]  /*5e50*/  IMAD.MOV.U32 R2, RZ, RZ, R32 ;  /* 0x000000ffff027224 */ /* 0x000fe400078e0020 */
[----:B------:R-:W-:-:S07]  /*5e60*/  IMAD.MOV.U32 R3, RZ, RZ, R33 ;  /* 0x000000ffff037224 */ /* 0x000fce00078e0021 */
.L_x_94:
[----:B------:R-:W-:Y:S05]  /*5e70*/  BSYNC.RECONVERGENT B0 ;  /* 0x0000000000007941 */ /* 0x000fea0003800200 */
.L_x_93:
        /* <DEDUP_REMOVED lines=15> */
[----:B------:R-:W-:Y:S01]  /*5f70*/  MOV R26, R36 ;  /* 0x00000024001a7202 */ /* 0x000fe20000000f00 */
[----:B------:R-:W-:Y:S01]  /*5f80*/  IMAD.MOV.U32 R27, RZ, RZ, R37 ;  /* 0x000000ffff1b7224 */ /* 0x000fe200078e0025 */
[----:B------:R-:W-:Y:S01]  /*5f90*/  MOV R0, 0x5fd0 ;  /* 0x00005fd000007802 */ /* 0x000fe20000000f00 */
[----:B------:R-:W-:Y:S02]  /*5fa0*/  IMAD.MOV.U32 R20, RZ, RZ, R6 ;  /* 0x000000ffff147224 */ /* 0x000fe400078e0006 */
[----:B------:R-:W-:-:S07]  /*5fb0*/  IMAD.MOV.U32 R15, RZ, RZ, R7 ;  /* 0x000000ffff0f7224 */ /* 0x000fce00078e0007 */
[----:B----45:R-:W-:Y:S05]  /*5fc0*/  CALL.REL.NOINC `($__internal_0_$__cuda_sm20_div_rn_f64_full) ;  /* 0x0000002c00807944 */ /* 0x030fea0003c00000 */
[----:B------:R-:W-:Y:S02]  /*5fd0*/  IMAD.MOV.U32 R4, RZ, RZ, R32 ;  /* 0x000000ffff047224 */ /* 0x000fe400078e0020 */
[----:B------:R-:W-:-:S07]  /*5fe0*/  IMAD.MOV.U32 R5, RZ, RZ, R33 ;  /* 0x000000ffff057224 */ /* 0x000fce00078e0021 */
.L_x_96:
[----:B------:R-:W-:Y:S05]  /*5ff0*/  BSYNC.RECONVERGENT B0 ;  /* 0x0000000000007941 */ /* 0x000fea0003800200 */
.L_x_95:
        /* <DEDUP_REMOVED lines=16> */
[----:B------:R-:W-:Y:S01]  /*6100*/  SEL R26, R20, R14, P0 ;  /* 0x0000000e141a7207 */ /* 0x000fe20000000000 */
[----:B------:R-:W-:Y:S01]  /*6110*/  IMAD.MOV.U32 R27, RZ, RZ, R32 ;  /* 0x000000ffff1b7224 */ /* 0x000fe200078e0020 */
[----:B------:R-:W-:Y:S02]  /*6120*/  LOP3.LUT R3, R0, 0x7fd00000, RZ, 0x3c, !PT ;  /* 0x7fd0000000037812 */ /* 0x000fe400078e3cff */
[----:B------:R-:W-:Y:S02]  /*6130*/  SEL R28, R14, R20, P1 ;  /* 0x000000140e1c7207 */ /* 0x000fe40000800000 */
[----:B------:R-:W-:Y:S02]  /*6140*/  MOV R14, UR6 ;  /* 0x00000006000e7c02 */ /* 0x000fe40008000f00 */
        /* <DEDUP_REMOVED lines=20> */
[----:B------:R-:W-:Y:S01]  /*6290*/  LOP3.LUT R5, R0, 0x100000, RZ, 0xfc, !PT ;  /* 0x0010000000057812 */ /* 0x000fe200078efcff */
[----:B------:R-:W-:-:S06]  /*62a0*/  IMAD.MOV.U32 R4, RZ, RZ, RZ ;  /* 0x000000ffff047224 */ /* 0x000fcc00078e00ff */
[----:B------:R-:W-:-:S10]  /*62b0*/  DMUL R20, R20, R4 ;  /* 0x0000000414147228 */ /* 0x000fd40000000000 */
[----:B------:R-:W-:Y:S01]  /*62c0*/  @!P1 FSEL R32, R29, R21, !P0 ;  /* 0x000000151d209208 */ /* 0x000fe20004000000 */
[----:B------:R-:W-:Y:S01]  /*62d0*/  IMAD.MOV.U32 R29, RZ, RZ, -0x3ff ;  /* 0xfffffc01ff1d7424 */ /* 0x000fe200078e00ff */
[----:B------:R-:W-:Y:S02]  /*62e0*/  @!P1 FSEL R26, R28, R20, !P0 ;  /* 0x000000141c1a9208 */ /* 0x000fe40004000000 */
[----:B------:R-:W-:Y:S02]  /*62f0*/  ISETP.GT.AND P2, PT, R32, 0xfffff, PT ;  /* 0x000fffff2000780c */ /* 0x000fe40003f44270 */
[----:B------:R-:W-:Y:S01]  /*6300*/  MOV R3, R32 ;  /* 0x0000002000037202 */ /* 0x000fe20000000f00 */
        /* <DEDUP_REMOVED lines=9> */
[----:B------:R-:W-:Y:S01]  /*63a0*/  IMAD.MOV.U32 R2, RZ, RZ, R26 ;  /* 0x000000ffff027224 */ /* 0x000fe200078e001a */
[----:B------:R-:W-:Y:S01]  /*63b0*/  UMOV UR4, 0x3ae80f1e ;  /* 0x3ae80f1e00047882 */ /* 0x000fe20000000000 */
[----:B------:R-:W-:Y:S01]  /*63c0*/  IMAD.MOV.U32 R14, RZ, RZ, RZ ;  /* 0x000000ffff0e7224 */ /* 0x000fe200078e00ff */
[----:B------:R-:W-:Y:S01]  /*63d0*/  LOP3.LUT R3, R0, 0x3ff00000, RZ, 0xfc, !PT ;  /* 0x3ff0000000037812 */ /* 0x000fe200078efcff */
[----:B------:R-:W-:Y:S01]  /*63e0*/  IMAD.MOV.U32 R26, RZ, RZ, -0x748574fc ;  /* 0x8b7a8b04ff1a7424 */ /* 0x000fe200078e00ff */
[----:B------:R-:W-:Y:S01]  /*63f0*/  UMOV UR5, 0x3eb1380b ;  /* 0x3eb1380b00057882 */ /* 0x000fe20000000000 */
[----:B------:R-:W-:Y:S01]  /*6400*/  IMAD.MOV.U32 R27, RZ, RZ, 0x3ed0ee25 ;  /* 0x3ed0ee25ff1b7424 */ /* 0x000fe200078e00ff */
[----:B------:R-:W-:Y:S01]  /*6410*/  ISETP.GE.U32.AND P0, PT, R3, 0x3ff6a09f, PT ;  /* 0x3ff6a09f0300780c */ /* 0x000fe20003f06070 */
[----:B------:R-:W-:Y:S01]  /*6420*/  UMOV UR6, 0x80000000 ;  /* 0x8000000000067882 */ /* 0x000fe20000000000 */
[----:B------:R-:W-:Y:S01]  /*6430*/  LEA.HI R29, R32, R29, RZ, 0xc ;  /* 0x0000001d201d7211 */ /* 0x000fe200078f60ff */
[----:B------:R-:W-:-:S10]  /*6440*/  UMOV UR7, 0x43300000 ;  /* 0x4330000000077882 */ /* 0x000fd40000000000 */
[----:B------:R-:W-:Y:S02]  /*6450*/  @P0 VIADD R5, R3, 0xfff00000 ;  /* 0xfff0000003050836 */ /* 0x000fe40000000000 */
[----:B------:R-:W-:-:S03]  /*6460*/  @P0 VIADD R29, R29, 0x1 ;  /* 0x000000011d1d0836 */ /* 0x000fc60000000000 */
[----:B------:R-:W-:Y:S02]  /*6470*/  @P0 MOV R3, R5 ;  /* 0x0000000500030202 */ /* 0x000fe40000000f00 */
[----:B------:R-:W-:Y:S01]  /*6480*/  LOP3.LUT R28, R29, 0x80000000, RZ, 0x3c, !PT ;  /* 0x800000001d1c7812 */ /* 0x000fe200078e3cff */
[----:B------:R-:W-:-:S03]  /*6490*/  IMAD.MOV.U32 R29, RZ, RZ, 0x43300000 ;  /* 0x43300000ff1d7424 */ /* 0x000fc600078e00ff */
        /* <DEDUP_REMOVED lines=48> */
.L_x_98:
[----:B------:R-:W-:Y:S01]  /*67a0*/  IMAD.MOV.U32 R4, RZ, RZ, 0x0 ;  /* 0x00000000ff047424 */ /* 0x000fe200078e00ff */
[----:B------:R-:W-:Y:S01]  /*67b0*/  LOP3.LUT P0, RZ, R3, 0x7fffffff, RZ, 0xc0, !PT ;  /* 0x7fffffff03ff7812 */ /* 0x000fe2000780c0ff */
[----:B------:R-:W-:-:S06]  /*67c0*/  IMAD.MOV.U32 R5, RZ, RZ, 0x7ff00000 ;  /* 0x7ff00000ff057424 */ /* 0x000fcc00078e00ff */
[----:B------:R-:W-:-:S10]  /*67d0*/  DFMA R4, R2, R4, +INF ;  /* 0x7ff000000204742b */ /* 0x000fd40000000004 */
[----:B------:R-:W-:Y:S02]  /*67e0*/  FSEL R2, R4, RZ, P0 ;  /* 0x000000ff04027208 */ /* 0x000fe40000000000 */
[----:B------:R-:W-:-:S07]  /*67f0*/  FSEL R3, R5, -QNAN , P0 ;  /* 0xfff0000005037808 */ /* 0x000fce0000000000 */
.L_x_99:
[----:B------:R-:W-:Y:S05]  /*6800*/  BSYNC.RECONVERGENT B0 ;  /* 0x0000000000007941 */ /* 0x000fea0003800200 */
.L_x_97:
[----:B------:R-:W-:Y:S02]  /*6810*/  R2UR UR4, R24 ;  /* 0x00000000180472ca */ /* 0x000fe400000e0000 */
[----:B------:R-:W-:-:S13]  /*6820*/  R2UR UR5, R25 ;  /* 0x00000000190572ca */ /* 0x000fda00000e0000 */
[----:B------:R-:W2:Y:S01]  /*6830*/  LD.E.64 R4, desc[UR4][R12.64] ;  /* 0x000000040c047980 */ /* 0x000ea2000c101b00 */
[----:B------:R-:W-:Y:S01]  /*6840*/  R2UR UR6, R24 ;  /* 0x00000000180672ca */ /* 0x000fe200000e0000 */
[----:B------:R-:W0:Y:S01]  /*6850*/  LDCU UR4, c[0x0][0x390] ;  /* 0x00007200ff0477ac */ /* 0x000e220008000800 */
[----:B------:R-:W-:Y:S01]  /*6860*/  R2UR UR7, R25 ;  /* 0x00000000190772ca */ /* 0x000fe200000e0000 */
[----:B0-----:R-:W-:Y:S01]  /*6870*/  UISETP.GE.U32.AND UP0, UPT, UR4, 0x4, UPT ;  /* 0x000000040400788c */ /* 0x001fe2000bf06070 */
[----:B--2---:R-:W-:-:S08]  /*6880*/  DFMA R2, R4, -0.5, R2 ;  /* 0xbfe000000402782b */ /* 0x004fd00000000002 */
[----:B-----5:R-:W-:-:S07]  /*6890*/  DFMA R2, R34, R2, R10 ;  /* 0x000000022202722b */ /* 0x020fce000000000a */
[----:B------:R0:W-:Y:S01]  /*68a0*/  STG.E.64 desc[UR6][R8.64], R2 ;  /* 0x0000000208007986 */ /* 0x0001e2000c101b06 */
[----:B------:R-:W-:Y:S05]  /*68b0*/  BRA.U !UP0, `(.L_x_85) ;  /* 0x0000002508007547 */ /* 0x000fea000b800000 */
[----:B------:R-:W-:Y:S01]  /*68c0*/  UIADD3 UR5, UPT, UPT, UR4, -0x4, URZ ;  /* 0xfffffffc04057890 */ /* 0x000fe2000fffe0ff */
[----:B------:R-:W-:-:S03]  /*68d0*/  MOV R36, 0x3 ;  /* 0x0000000300247802 */ /* 0x000fc60000000f00 */
[----:B------:R-:W-:-:S09]  /*68e0*/  UISETP.GE.U32.AND UP0, UPT, UR5, 0x3, UPT ;  /* 0x000000030500788c */ /* 0x000fd2000bf06070 */
[----:B------:R-:W-:Y:S05]  /*68f0*/  BRA.U !UP0, `(.L_x_100) ;  /* 0x00000015080c7547 */ /* 0x000fea000b800000 */
[----:B------:R-:W1:Y:S01]  /*6900*/  LDCU.64 UR6, c[0x0][0x398] ;  /* 0x00007300ff0677ac */ /* 0x000e620008000a00 */
[----:B------:R-:W-:Y:S01]  /*6910*/  BSSY.RECONVERGENT B0, `(.L_x_101) ;  /* 0x0000140000007945 */ /* 0x000fe20003800200 */
[----:B------:R-:W-:Y:S01]  /*6920*/  IMAD.MOV.U32 R36, RZ, RZ, 0x6 ;  /* 0x00000006ff247424 */ /* 0x000fe200078e00ff */
[----:B------:R-:W-:Y:S01]  /*6930*/  UIADD3 UR4, UPT, UPT, UR4, -0x3, URZ ;  /* 0xfffffffd04047890 */ /* 0x000fe2000fffe0ff */
[----:B------:R-:W-:Y:S02]  /*6940*/  IMAD.MOV.U32 R34, RZ, RZ, 0x0 ;  /* 0x00000000ff227424 */ /* 0x000fe400078e00ff */
[----:B------:R-:W-:Y:S01]  /*6950*/  IMAD.MOV.U32 R35, RZ, RZ, 0x40080000 ;  /* 0x40080000ff237424 */ /* 0x000fe200078e00ff */
[----:B------:R-:W-:Y:S02]  /*6960*/  ULOP3.LUT UR4, UR4, 0xfffffffc, URZ, 0xc0, !UPT ;  /* 0xfffffffc04047892 */ /* 0x000fe4000f8ec0ff */
[----:B-1----:R-:W-:Y:S02]  /*6970*/  UIADD3 UR5, UP0, UPT, UR6, 0x30, URZ ;  /* 0x0000003006057890 */ /* 0x002fe4000ff1e0ff */
[----:B------:R-:W-:-:S02]  /*6980*/  UIADD3 UR6, UPT, UPT, -UR4, URZ, URZ ;  /* 0x000000ff04067290 */ /* 0x000fc4000fffe1ff */
[----:B------:R-:W-:Y:S02]  /*6990*/  UIADD3.X UR4, UPT, UPT, URZ, UR7, URZ, UP0, !UPT ;  /* 0x00000007ff047290 */ /* 0x000fe400087fe4ff */
[----:B------:R-:W-:Y:S02]  /*69a0*/  IMAD.U32 R38, RZ, RZ, UR5 ;  /* 0x00000005ff267e24 */ /* 0x000fe4000f8e00ff */
[----:B------:R-:W-:Y:S02]  /*69b0*/  IMAD.U32 R37, RZ, RZ, UR6 ;  /* 0x00000006ff257e24 */ /* 0x000fe4000f8e00ff */
[----:B------:R-:W-:-:S07]  /*69c0*/  IMAD.U32 R39, RZ, RZ, UR4 ;  /* 0x00000004ff277e24 */ /* 0x000fce000f8e00ff */
.L_x_118:
[C---:B------:R-:W-:Y:S02]  /*69d0*/  R2UR UR4, R24.reuse ;  /* 0x00000000180472ca */ /* 0x040fe400000e0000 */
[C---:B------:R-:W-:Y:S02]  /*69e0*/  R2UR UR5, R25.reuse ;  /* 0x00000000190572ca */ /* 0x040fe400000e0000 */
[----:B------:R-:W-:Y:S02]  /*69f0*/  R2UR UR6, R24 ;  /* 0x00000000180672ca */ /* 0x000fe400000e0000 */
[----:B------:R-:W-:-:S09]  /*6a00*/  R2UR UR7, R25 ;  /* 0x00000000190772ca */ /* 0x000fd200000e0000 */
[----:B-1----:R-:W2:Y:S04]  /*6a10*/  LD.E.128 R20, desc[UR4][R12.64] ;  /* 0x000000040c147980 */ /* 0x002ea8000c101d00 */
[----:B0---4-:R-:W2:Y:S02]  /*6a20*/  LD.E.128 R8, desc[UR6][R18.64] ;  /* 0x0000000612087980 */ /* 0x011ea4000c101d00 */
[C---:B--2---:R-:W-:Y:S02]  /*6a30*/  DMUL R2, R22.reuse, R10 ;  /* 0x0000000a16027228 */ /* 0x044fe40000000000 */
[----:B------:R-:W-:-:S06]  /*6a40*/  DMUL R22, R22, R8 ;  /* 0x0000000816167228 */ /* 0x000fcc0000000000 */
[C---:B------:R-:W-:Y:S02]  /*6a50*/  DFMA R8, R20.reuse, R8, -R2 ;  /* 0x000000081408722b */ /* 0x040fe40000000802 */
[----:B------:R-:W-:-:S07]  /*6a60*/  DFMA R10, R20, R10, R22 ;  /* 0x0000000a140a722b */ /* 0x000fce0000000016 */
[----:B------:R0:W-:Y:S04]  /*6a70*/  ST.E.128 desc[UR4][R12.64], R8 ;  /* 0x000000080c007985 */ /* 0x0001e8000c101d04 */
[----:B------:R-:W2:Y:S01]  /*6a80*/  LD.E.64 R26, desc[UR6][R16.64] ;  /* 0x00000006101a7980 */ /* 0x000ea2000c101b00 */
[----:B------:R-:W-:Y:S01]  /*6a90*/  VIADD R20, R36, 0xfffffffb ;  /* 0xfffffffb24147836 */ /* 0x000fe20000000000 */
[----:B------:R-:W-:Y:S01]  /*6aa0*/  MOV R2, 0x1 ;  /* 0x0000000100027802 */ /* 0x000fe20000000f00 */
[----:B------:R-:W-:Y:S01]  /*6ab0*/  BSSY.RECONVERGENT B2, `(.L_x_102) ;  /* 0x0000015000027945 */ /* 0x000fe20003800200 */
[----:B------:R1:W5:Y:S03]  /*6ac0*/  LDG.E.64 R42, desc[UR4][R38.64+-0x18] ;  /* 0xffffe804262a7981 */ /* 0x000366000c1e1b00 */
[----:B------:R-:W3:Y:S08]  /*6ad0*/  I2F.F64 R20, R20 ;  /* 0x0000001400147312 */ /* 0x000ef00000201c00 */
[----:B---3--:R-:W3:Y:S02]  /*6ae0*/  MUFU.RCP64H R3, R21 ;  /* 0x0000001500037308 */ /* 0x008ee40000001800 */
[----:B---3--:R-:W-:-:S08]  /*6af0*/  DFMA R4, -R20, R2, 1 ;  /* 0x3ff000001404742b */ /* 0x008fd00000000102 */
[----:B------:R-:W-:-:S08]  /*6b00*/  DFMA R4, R4, R4, R4 ;  /* 0x000000040404722b */ /* 0x000fd00000000004 */
[----:B------:R-:W-:-:S08]  /*6b10*/  DFMA R4, R2, R4, R2 ;  /* 0x000000040204722b */ /* 0x000fd00000000002 */
[----:B------:R-:W-:-:S08]  /*6b20*/  DFMA R2, -R20, R4, 1 ;  /* 0x3ff000001402742b */ /* 0x000fd00000000104 */
[----:B------:R-:W-:-:S08]  /*6b30*/  DFMA R2, R4, R2, R4 ;  /* 0x000000020402722b */ /* 0x000fd00000000004 */
[----:B--2---:R-:W-:Y:S01]  /*6b40*/  DMUL R4, R26, R2 ;  /* 0x000000021a047228 */ /* 0x004fe20000000000 */
[----:B------:R-:W-:-:S07]  /*6b50*/  FSETP.GEU.AND P1, PT, |R27|, 6.5827683646048100446e-37, PT ;  /* 0x036000001b00780b */ /* 0x000fce0003f2e200 */
[----:B0-----:R-:W-:-:S08]  /*6b60*/  DFMA R10, -R20, R4, R26 ;  /* 0x00000004140a722b */ /* 0x001fd0000000011a */
[----:B------:R-:W-:-:S10]  /*6b70*/  DFMA R2, R2, R10, R4 ;  /* 0x0000000a0202722b */ /* 0x000fd40000000004 */
[----:B------:R-:W-:-:S05]  /*6b80*/  FFMA R0, RZ, R21, R3 ;  /* 0x00000015ff007223 */ /* 0x000fca0000000003 */
[----:B------:R-:W-:-:S13]  /*6b90*/  FSETP.GT.AND P0, PT, |R0|, 1.469367938527859385e-39, PT ;  /* 0x001000000000780b */ /* 0x000fda0003f04200 */
[----:B-1----:R-:W-:Y:S05]  /*6ba0*/  @P0 BRA P1, `(.L_x_103) ;  /* 0x0000000000140947 */ /* 0x002fea0000800000 */
[----:B------:R-:W-:Y:S01]  /*6bb0*/  IMAD.MOV.U32 R15, RZ, RZ, R21 ;  /* 0x000000ffff0f7224 */ /* 0x000fe200078e0015 */
[----:B------:R-:W-:-:S07]  /*6bc0*/  MOV R0, 0x6be0 ;  /* 0x00006be000007802 */ /* 0x000fce0000000f00 */
[----:B-----5:R-:W-:Y:S05]  /*6bd0*/  CALL.REL.NOINC `($__internal_0_$__cuda_sm20_div_rn_f64_full) ;  /* 0x00000020007c7944 */ /* 0x020fea0003c00000 */
[----:B------:R-:W-:Y:S02]  /*6be0*/  IMAD.MOV.U32 R2, RZ, RZ, R32 ;  /* 0x000000ffff027224 */ /* 0x000fe400078e0020 */
[----:B------:R-:W-:-:S07]  /*6bf0*/  IMAD.MOV.U32 R3, RZ, RZ, R33 ;  /* 0x000000ffff037224 */ /* 0x000fce00078e0021 */
.L_x_103:
[----:B------:R-:W-:Y:S05]  /*6c00*/  BSYNC.RECONVERGENT B2 ;  /* 0x0000000000027941 */ /* 0x000fea0003800200 */
.L_x_102:
        /* <DEDUP_REMOVED lines=20> */
[----:B-----5:R-:W-:Y:S05]  /*6d50*/  CALL.REL.NOINC `($__internal_0_$__cuda_sm20_div_rn_f64_full) ;  /* 0x00000020001c7944 */ /* 0x020fea0003c00000 */
[----:B------:R-:W-:Y:S02]  /*6d60*/  IMAD.MOV.U32 R4, RZ, RZ, R32 ;  /* 0x000000ffff047224 */ /* 0x000fe400078e0020 */
[----:B------:R-:W-:-:S07]  /*6d70*/  IMAD.MOV.U32 R5, RZ, RZ, R33 ;  /* 0x000000ffff057224 */ /* 0x000fce00078e0021 */
.L_x_105:
[----:B------:R-:W-:Y:S05]  /*6d80*/  BSYNC.RECONVERGENT B2 ;  /* 0x0000000000027941 */ /* 0x000fea0003800200 */
.L_x_104:
[----:B------:R-:W0:Y:S01]  /*6d90*/  S2R R0, SR_TID.X ;  /* 0x0000000000007919 */ /* 0x000e220000002100 */
[----:B------:R-:W1:Y:S01]  /*6da0*/  LDC.64 R40, c[0x0][0x3b0] ;  /* 0x0000ec00ff287b82 */ /* 0x000e620000000a00 */
[----:B------:R-:W-:Y:S02]  /*6db0*/  R2UR UR4, R24 ;  /* 0x00000000180472ca */ /* 0x000fe400000e0000 */
[----:B------:R-:W-:Y:S01]  /*6dc0*/  R2UR UR5, R25 ;  /* 0x00000000190572ca */ /* 0x000fe200000e0000 */
[----:B0-----:R-:W-:-:S04]  /*6dd0*/  IMAD R9, R30, R31, R0 ;  /* 0x0000001f1e097224 */ /* 0x001fc800078e0200 */
[----:B-1----:R-:W-:-:S08]  /*6de0*/  IMAD.WIDE R40, R9, 0x8, R40 ;  /* 0x0000000809287825 */ /* 0x002fd000078e0228 */
[----:B------:R-:W2:Y:S01]  /*6df0*/  LDG.E.64 R8, desc[UR4][R40.64] ;  /* 0x0000000428087981 */ /* 0x000ea2000c1e1b00 */
[----:B------:R-:W-:Y:S01]  /*6e00*/  DADD R2, -R4, R2 ;  /* 0x0000000004027229 */ /* 0x000fe20000000102 */
[C---:B------:R-:W-:Y:S02]  /*6e10*/  R2UR UR6, R24.reuse ;  /* 0x00000000180672ca */ /* 0x040fe400000e0000 */
[C---:B------:R-:W-:Y:S02]  /*6e20*/  R2UR UR7, R25.reuse ;  /* 0x00000000190772ca */ /* 0x040fe400000e0000 */
[----:B------:R-:W-:Y:S02]  /*6e30*/  R2UR UR8, R24 ;  /* 0x00000000180872ca */ /* 0x000fe400000e0000 */
[----:B------:R-:W-:Y:S01]  /*6e40*/  R2UR UR9, R25 ;  /* 0x00000000190972ca */ /* 0x000fe200000e0000 */
[----:B--2--5:R-:W-:-:S07]  /*6e50*/  DFMA R2, R42, R2, R8 ;  /* 0x000000022a02722b */ /* 0x024fce0000000008 */
[----:B------:R-:W-:Y:S04]  /*6e60*/  STG.E.64 desc[UR4][R40.64], R2 ;  /* 0x0000000228007986 */ /* 0x000fe8000c101b04 */
[----:B------:R-:W2:Y:S04]  /*6e70*/  LD.E.128 R8, desc[UR6][R16.64] ;  /* 0x0000000610087980 */ /* 0x000ea8000c101d00 */
[----:B------:R-:W2:Y:S02]  /*6e80*/  LD.E.128 R20, desc[UR8][R18.64] ;  /* 0x0000000812147980 */ /* 0x000ea4000c101d00 */
[----:B--2---:R-:W-:-:S02]  /*6e90*/  DMUL R4, R10, R22 ;  /* 0x000000160a047228 */ /* 0x004fc40000000000 */
[----:B------:R-:W-:-:S06]  /*6ea0*/  DMUL R10, R10, R20 ;  /* 0x000000140a0a7228 */ /* 0x000fcc0000000000 */
[C---:B------:R-:W-:Y:S02]  /*6eb0*/  DFMA R20, R8.reuse, R20, -R4 ;  /* 0x000000140814722b */ /* 0x040fe40000000804 */
[----:B------:R-:W-:-:S07]  /*6ec0*/  DFMA R22, R8, R22, R10 ;  /* 0x000000160816722b */ /* 0x000fce000000000a */
[----:B------:R0:W-:Y:S04]  /*6ed0*/  ST.E.128 desc[UR4][R16.64], R20 ;  /* 0x0000001410007985 */ /* 0x0001e8000c101d04 */
[----:B------:R-:W2:Y:S04]  /*6ee0*/  LD.E.128 R44, desc[UR6][R12.64] ;  /* 0x000000060c2c7980 */ /* 0x000ea8000c101d00 */
[----:B------:R-:W2:Y:S01]  /*6ef0*/  LD.E.128 R8, desc[UR8][R18.64] ;  /* 0x0000000812087980 */ /* 0x000ea2000c101d00 */
[----:B0-----:R-:W-:-:S06]  /*6f00*/  VIADD R20, R36, 0xfffffffc ;  /* 0xfffffffc24147836 */ /* 0x001fcc0000000000 */
[----:B------:R-:W0:Y:S01]  /*6f10*/  I2F.F64 R20, R20 ;  /* 0x0000001400147312 */ /* 0x000e220000201c00 */
[C---:B--2---:R-:W-:Y:S02]  /*6f20*/  DMUL R2, R46.reuse, R10 ;  /* 0x0000000a2e027228 */ /* 0x044fe40000000000 */
[----:B------:R-:W-:-:S06]  /*6f30*/  DMUL R46, R46, R8 ;  /* 0x000000082e2e7228 */ /* 0x000fcc0000000000 */
[C---:B------:R-:W-:Y:S02]  /*6f40*/  DFMA R8, R44.reuse, R8, -R2 ;  /* 0x000000082c08722b */ /* 0x040fe40000000802 */
[----:B------:R-:W-:-:S07]  /*6f50*/  DFMA R10, R44, R10, R46 ;  /* 0x0000000a2c0a722b */ /* 0x000fce000000002e */
[----:B------:R1:W-:Y:S04]  /*6f60*/  ST.E.128 desc[UR4][R12.64], R8 ;  /* 0x000000080c007985 */ /* 0x0003e8000c101d04 */
[----:B------:R-:W2:Y:S01]  /*6f70*/  LD.E.64 R26, desc[UR6][R16.64] ;  /* 0x00000006101a7980 */ /* 0x000ea2000c101b00 */
[----:B0-----:R-:W0:Y:S01]  /*6f80*/  MUFU.RCP64H R3, R21 ;  /* 0x0000001500037308 */ /* 0x001e220000001800 */
[----:B------:R-:W-:Y:S01]  /*6f90*/  IMAD.MOV.U32 R2, RZ, RZ, 0x1 ;  /* 0x00000001ff027424 */ /* 0x000fe200078e00ff */
[----:B------:R-:W-:Y:S01]  /*6fa0*/  BSSY.RECONVERGENT B2, `(.L_x_106) ;  /* 0x0000014000027945 */ /* 0x000fe20003800200 */
[----:B------:R3:W5:Y:S01]  /*6fb0*/  LDG.E.64 R50, desc[UR4][R38.64+-0x10] ;  /* 0xfffff00426327981 */ /* 0x000762000c1e1b00 */
[----:B------:R-:W-:-:S03]  /*6fc0*/  VIADD R42, R36, 0xfffffffe ;  /* 0xfffffffe242a7836 */ /* 0x000fc60000000000 */
[----:B0-----:R-:W-:-:S08]  /*6fd0*/  DFMA R4, -R20, R2, 1 ;  /* 0x3ff000001404742b */ /* 0x001fd00000000102 */
[----:B------:R-:W-:-:S08]  /*6fe0*/  DFMA R4, R4, R4, R4 ;  /* 0x000000040404722b */ /* 0x000fd00000000004 */
[----:B------:R-:W-:-:S08]  /*6ff0*/  DFMA R4, R2, R4, R2 ;  /* 0x000000040204722b */ /* 0x000fd00000000002 */
[----:B------:R-:W-:-:S08]  /*7000*/  DFMA R2, -R20, R4, 1 ;  /* 0x3ff000001402742b */ /* 0x000fd00000000104 */
[----:B------:R-:W-:-:S08]  /*7010*/  DFMA R2, R4, R2, R4 ;  /* 0x000000020402722b */ /* 0x000fd00000000004 */
[----:B--2---:R-:W-:Y:S01]  /*7020*/  DMUL R4, R26, R2 ;  /* 0x000000021a047228 */ /* 0x004fe20000000000 */
[----:B------:R-:W-:-:S07]  /*7030*/  FSETP.GEU.AND P1, PT, |R27|, 6.5827683646048100446e-37, PT ;  /* 0x036000001b00780b */ /* 0x000fce0003f2e200 */
[----:B-1----:R-:W-:-:S08]  /*7040*/  DFMA R10, -R20, R4, R26 ;  /* 0x00000004140a722b */ /* 0x002fd0000000011a */
[----:B------:R-:W-:-:S10]  /*7050*/  DFMA R2, R2, R10, R4 ;  /* 0x0000000a0202722b */ /* 0x000fd40000000004 */
[----:B------:R-:W-:-:S05]  /*7060*/  FFMA R0, RZ, R21, R3 ;  /* 0x00000015ff007223 */ /* 0x000fca0000000003 */
[----:B------:R-:W-:-:S13]  /*7070*/  FSETP.GT.AND P0, PT, |R0|, 1.469367938527859385e-39, PT ;  /* 0x001000000000780b */ /* 0x000fda0003f04200 */
[----:B---3--:R-:W-:Y:S05]  /*7080*/  @P0 BRA P1, `(.L_x_107) ;  /* 0x0000000000140947 */ /* 0x008fea0000800000 */
[----:B------:R-:W-:Y:S01]  /*7090*/  IMAD.MOV.U32 R15, RZ, RZ, R21 ;  /* 0x000000ffff0f7224 */ /* 0x000fe200078e0015 */
[----:B------:R-:W-:-:S07]  /*70a0*/  MOV R0, 0x70c0 ;  /* 0x000070c000007802 */ /* 0x000fce0000000f00 */
[----:B-----5:R-:W-:Y:S05]  /*70b0*/  CALL.REL.NOINC `($__internal_0_$__cuda_sm20_div_rn_f64_full) ;  /* 0x0000001c00447944 */ /* 0x020fea0003c00000 */
[----:B------:R-:W-:Y:S01]  /*70c0*/  IMAD.MOV.U32 R2, RZ, RZ, R32 ;  /* 0x000000ffff027224 */ /* 0x000fe200078e0020 */
[----:B------:R-:W-:-:S07]  /*70d0*/  MOV R3, R33 ;  /* 0x0000002100037202 */ /* 0x000fce0000000f00 */
.L_x_107:
[----:B------:R-:W-:Y:S05]  /*70e0*/  BSYNC.RECONVERGENT B2 ;  /* 0x0000000000027941 */ /* 0x000fea0003800200 */
.L_x_106:
[----:B------:R-:W0:Y:S01]  /*70f0*/  I2F.F64.U32 R42, R42 ;  /* 0x0000002a002a7312 */ /* 0x000e220000201800 */
[----:B------:R-:W-:Y:S01]  /*7100*/  IMAD.MOV.U32 R4, RZ, RZ, 0x1 ;  /* 0x00000001ff047424 */ /* 0x000fe200078e00ff */
[----:B------:R-:W-:Y:S01]  /*7110*/  FSETP.GEU.AND P1, PT, |R9|, 6.5827683646048100446e-37, PT ;  /* 0x036000000900780b */ /* 0x000fe20003f2e200 */
[----:B------:R-:W-:Y:S05]  /*7120*/  BSSY.RECONVERGENT B2, `(.L_x_108) ;  /* 0x0000015000027945 */ /* 0x000fea0003800200 */
[----:B0-----:R-:W0:Y:S02]  /*7130*/  MUFU.RCP64H R5, R43 ;  /* 0x0000002b00057308 */ /* 0x001e240000001800 */
        /* <DEDUP_REMOVED lines=19> */
.L_x_109:
[----:B------:R-:W-:Y:S05]  /*7270*/  BSYNC.RECONVERGENT B2 ;  /* 0x0000000000027941 */ /* 0x000fea0003800200 */
.L_x_108:
[----:B------:R-:W-:Y:S02]  /*7280*/  R2UR UR4, R24 ;  /* 0x00000000180472ca */ /* 0x000fe400000e0000 */
[----:B------:R-:W-:-:S13]  /*7290*/  R2UR UR5, R25 ;  /* 0x00000000190572ca */ /* 0x000fda00000e0000 */
[----:B------:R-:W2:Y:S01]  /*72a0*/  LDG.E.64 R8, desc[UR4][R40.64] ;  /* 0x0000000428087981 */ /* 0x000ea2000c1e1b00 */
[----:B------:R-:W-:Y:S01]  /*72b0*/  DADD R2, -R4, R2 ;  /* 0x0000000004027229 */ /* 0x000fe20000000102 */
[C---:B------:R-:W-:Y:S02]  /*72c0*/  R2UR UR6, R24.reuse ;  /* 0x00000000180672ca */ /* 0x040fe400000e0000 */
[C---:B------:R-:W-:Y:S02]  /*72d0*/  R2UR UR7, R25.reuse ;  /* 0x00000000190772ca */ /* 0x040fe400000e0000 */
[----:B------:R-:W-:Y:S02]  /*72e0*/  R2UR UR8, R24 ;  /* 0x00000000180872ca */ /* 0x000fe400000e0000 */
[----:B------:R-:W-:Y:S01]  /*72f0*/  R2UR UR9, R25 ;  /* 0x00000000190972ca */ /* 0x000fe200000e0000 */
[----:B--2--5:R-:W-:-:S07]  /*7300*/  DFMA R2, R50, R2, R8 ;  /* 0x000000023202722b */ /* 0x024fce0000000008 */
[----:B------:R0:W-:Y:S04]  /*7310*/  STG.E.64 desc[UR4][R40.64], R2 ;  /* 0x0000000228007986 */ /* 0x0001e8000c101b04 */
[----:B------:R-:W2:Y:S04]  /*7320*/  LD.E.128 R8, desc[UR6][R16.64] ;  /* 0x0000000610087980 */ /* 0x000ea8000c101d00 */
[----:B------:R-:W2:Y:S02]  /*7330*/  LD.E.128 R20, desc[UR8][R18.64] ;  /* 0x0000000812147980 */ /* 0x000ea4000c101d00 */
[----:B--2---:R-:W-:-:S02]  /*7340*/  DMUL R4, R10, R22 ;  /* 0x000000160a047228 */ /* 0x004fc40000000000 */
[----:B------:R-:W-:-:S06]  /*7350*/  DMUL R10, R10, R20 ;  /* 0x000000140a0a7228 */ /* 0x000fcc0000000000 */
[C---:B------:R-:W-:Y:S02]  /*7360*/  DFMA R20, R8.reuse, R20, -R4 ;  /* 0x000000140814722b */ /* 0x040fe40000000804 */
[----:B------:R-:W-:-:S07]  /*7370*/  DFMA R22, R8, R22, R10 ;  /* 0x000000160816722b */ /* 0x000fce000000000a */
[----:B------:R1:W-:Y:S04]  /*7380*/  ST.E.128 desc[UR4][R16.64], R20 ;  /* 0x0000001410007985 */ /* 0x0003e8000c101d04 */
[----:B------:R-:W0:Y:S04]  /*7390*/  LD.E.128 R44, desc[UR6][R12.64] ;  /* 0x000000060c2c7980 */ /* 0x000e28000c101d00 */
[----:B------:R-:W0:Y:S02]  /*73a0*/  LD.E.128 R8, desc[UR8][R18.64] ;  /* 0x0000000812087980 */ /* 0x000e24000c101d00 */
[----:B0-----:R-:W-:-:S02]  /*73b0*/  DMUL R2, R46, R10 ;  /* 0x0000000a2e027228 */ /* 0x001fc40000000000 */
[----:B------:R-:W-:-:S06]  /*73c0*/  DMUL R46, R46, R8 ;  /* 0x000000082e2e7228 */ /* 0x000fcc0000000000 */
[C---:B------:R-:W-:Y:S02]  /*73d0*/  DFMA R8, R44.reuse, R8, -R2 ;  /* 0x000000082c08722b */ /* 0x040fe40000000802 */
[----:B------:R-:W-:-:S07]  /*73e0*/  DFMA R10, R44, R10, R46 ;  /* 0x0000000a2c0a722b */ /* 0x000fce000000002e */
[----:B------:R1:W-:Y:S04]  /*73f0*/  ST.E.128 desc[UR4][R12.64], R8 ;  /* 0x000000080c007985 */ /* 0x0003e8000c101d04 */
[----:B------:R-:W2:Y:S01]  /*7400*/  LD.E.64 R26, desc[UR6][R16.64] ;  /* 0x00000006101a7980 */ /* 0x000ea2000c101b00 */
[----:B------:R-:W0:Y:S01]  /*7410*/  MUFU.RCP64H R3, R35 ;  /* 0x0000002300037308 */ /* 0x000e220000001800 */
[----:B------:R-:W-:Y:S01]  /*7420*/  MOV R2, 0x1 ;  /* 0x0000000100027802 */ /* 0x000fe20000000f00 */
[----:B------:R-:W-:Y:S01]  /*7430*/  BSSY.RECONVERGENT B2, `(.L_x_110) ;  /* 0x0000015000027945 */ /* 0x000fe20003800200 */
[----:B------:R1:W5:Y:S01]  /*7440*/  LDG.E.64 R50, desc[UR4][R38.64+-0x8] ;  /* 0xfffff80426327981 */ /* 0x000362000c1e1b00 */
[----:B------:R-:W-:-:S03]  /*7450*/  VIADD R52, R36, 0xffffffff ;  /* 0xffffffff24347836 */ /* 0x000fc60000000000 */
[----:B0-----:R-:W-:-:S08]  /*7460*/  DFMA R4, R2, -R34, 1 ;  /* 0x3ff000000204742b */ /* 0x001fd00000000822 */
[----:B------:R-:W-:-:S08]  /*7470*/  DFMA R4, R4, R4, R4 ;  /* 0x000000040404722b */ /* 0x000fd00000000004 */
[----:B------:R-:W-:-:S08]  /*7480*/  DFMA R4, R2, R4, R2 ;  /* 0x000000040204722b */ /* 0x000fd00000000002 */
[----:B------:R-:W-:-:S08]  /*7490*/  DFMA R2, R4, -R34, 1 ;  /* 0x3ff000000402742b */ /* 0x000fd00000000822 */
[----:B------:R-:W-:-:S08]  /*74a0*/  DFMA R14, R4, R2, R4 ;  /* 0x00000002040e722b */ /* 0x000fd00000000004 */
[----:B--2---:R-:W-:Y:S01]  /*74b0*/  DMUL R2, R14, R26 ;  /* 0x0000001a0e027228 */ /* 0x004fe20000000000 */
[----:B------:R-:W-:-:S07]  /*74c0*/  FSETP.GEU.AND P1, PT, |R27|, 6.5827683646048100446e-37, PT ;  /* 0x036000001b00780b */ /* 0x000fce0003f2e200 */
[----:B------:R-:W-:-:S08]  /*74d0*/  DFMA R4, R2, -R34, R26 ;  /* 0x800000220204722b */ /* 0x000fd0000000001a */
[----:B------:R-:W-:-:S10]  /*74e0*/  DFMA R2, R14, R4, R2 ;  /* 0x000000040e02722b */ /* 0x000fd40000000002 */
[----:B------:R-:W-:-:S05]  /*74f0*/  FFMA R0, RZ, R35, R3 ;  /* 0x00000023ff007223 */ /* 0x000fca0000000003 */
[----:B------:R-:W-:-:S13]  /*7500*/  FSETP.GT.AND P0, PT, |R0|, 1.469367938527859385e-39, PT ;  /* 0x001000000000780b */ /* 0x000fda0003f04200 */
[----:B-1----:R-:W-:Y:S05]  /*7510*/  @P0 BRA P1, `(.L_x_111) ;  /* 0x0000000000180947 */ /* 0x002fea0000800000 */
[----:B------:R-:W-:Y:S01]  /*7520*/  IMAD.MOV.U32 R20, RZ, RZ, R34 ;  /* 0x000000ffff147224 */ /* 0x000fe200078e0022 */
[----:B------:R-:W-:Y:S01]  /*7530*/  MOV R0, 0x7560 ;  /* 0x0000756000007802 */ /* 0x000fe20000000f00 */
[----:B------:R-:W-:-:S07]  /*7540*/  IMAD.MOV.U32 R15, RZ, RZ, R35 ;  /* 0x000000ffff0f7224 */ /* 0x000fce00078e0023 */
[----:B-----5:R-:W-:Y:S05]  /*7550*/  CALL.REL.NOINC `($__internal_0_$__cuda_sm20_div_rn_f64_full) ;  /* 0x00000018001c7944 */ /* 0x020fea0003c00000 */
[----:B------:R-:W-:Y:S02]  /*7560*/  IMAD.MOV.U32 R2, RZ, RZ, R32 ;  /* 0x000000ffff027224 */ /* 0x000fe400078e0020 */
[----:B------:R-:W-:-:S07]  /*7570*/  IMAD.MOV.U32 R3, RZ, RZ, R33 ;  /* 0x000000ffff037224 */ /* 0x000fce00078e0021 */
.L_x_111:
[----:B------:R-:W-:Y:S05]  /*7580*/  BSYNC.RECONVERGENT B2 ;  /* 0x0000000000027941 */ /* 0x000fea0003800200 */
.L_x_110:
        /* <DEDUP_REMOVED lines=20> */
[----:B-----5:R-:W-:Y:S05]  /*76d0*/  CALL.REL.NOINC `($__internal_0_$__cuda_sm20_div_rn_f64_full) ;  /* 0x0000001400bc7944 */ /* 0x020fea0003c00000 */
[----:B------:R-:W-:Y:S02]  /*76e0*/  IMAD.MOV.U32 R4, RZ, RZ, R32 ;  /* 0x000000ffff047224 */ /* 0x000fe400078e0020 */
[----:B------:R-:W-:-:S07]  /*76f0*/  IMAD.MOV.U32 R5, RZ, RZ, R33 ;  /* 0x000000ffff057224 */ /* 0x000fce00078e0021 */
.L_x_113:
[----:B------:R-:W-:Y:S05]  /*7700*/  BSYNC.RECONVERGENT B2 ;  /* 0x0000000000027941 */ /* 0x000fea0003800200 */
.L_x_112:
        /* <DEDUP_REMOVED lines=26> */
[----:B------:R-:W-:Y:S01]  /*78b0*/  IMAD.MOV.U32 R2, RZ, RZ, 0x1 ;  /* 0x00000001ff027424 */ /* 0x000fe200078e00ff */
[----:B------:R-:W-:Y:S01]  /*78c0*/  BSSY.RECONVERGENT B2, `(.L_x_114) ;  /* 0x0000014000027945 */ /* 0x000fe20003800200 */
[----:B------:R1:W5:Y:S04]  /*78d0*/  LDG.E.64 R50, desc[UR4][R38.64] ;  /* 0x0000000426327981 */ /* 0x000368000c1e1b00 */
[----:B0-----:R-:W-:-:S08]  /*78e0*/  DFMA R4, -R42, R2, 1 ;  /* 0x3ff000002a04742b */ /* 0x001fd00000000102 */
[----:B------:R-:W-:-:S08]  /*78f0*/  DFMA R4, R4, R4, R4 ;  /* 0x000000040404722b */ /* 0x000fd00000000004 */
[----:B------:R-:W-:-:S08]  /*7900*/  DFMA R4, R2, R4, R2 ;  /* 0x000000040204722b */ /* 0x000fd00000000002 */
[----:B------:R-:W-:-:S08]  /*7910*/  DFMA R2, -R42, R4, 1 ;  /* 0x3ff000002a02742b */ /* 0x000fd00000000104 */
[----:B------:R-:W-:-:S08]  /*7920*/  DFMA R14, R4, R2, R4 ;  /* 0x00000002040e722b */ /* 0x000fd00000000004 */
[----:B--2---:R-:W-:Y:S01]  /*7930*/  DMUL R2, R14, R26 ;  /* 0x0000001a0e027228 */ /* 0x004fe20000000000 */
[----:B------:R-:W-:-:S07]  /*7940*/  FSETP.GEU.AND P1, PT, |R27|, 6.5827683646048100446e-37, PT ;  /* 0x036000001b00780b */ /* 0x000fce0003f2e200 */
[----:B------:R-:W-:-:S08]  /*7950*/  DFMA R4, -R42, R2, R26 ;  /* 0x000000022a04722b */ /* 0x000fd0000000011a */
        /* <DEDUP_REMOVED lines=8> */
[----:B------:R-:W-:Y:S01]  /*79e0*/  IMAD.MOV.U32 R2, RZ, RZ, R32 ;  /* 0x000000ffff027224 */ /* 0x000fe200078e0020 */
[----:B------:R-:W-:-:S07]  /*79f0*/  MOV R3, R33 ;  /* 0x0000002100037202 */ /* 0x000fce0000000f00 */
.L_x_115:
[----:B------:R-:W-:Y:S05]  /*7a00*/  BSYNC.RECONVERGENT B2 ;  /* 0x0000000000027941 */ /* 0x000fea0003800200 */
.L_x_114:
        /* <DEDUP_REMOVED lines=19> */
[----:B------:R-:W-:-:S07]  /*7b40*/  IMAD.MOV.U32 R15, RZ, RZ, R21 ;  /* 0x000000ffff0f7224 */ /* 0x000fce00078e0015 */
[----:B-----5:R-:W-:Y:S05]  /*7b50*/  CALL.REL.NOINC `($__internal_0_$__cuda_sm20_div_rn_f64_full) ;  /* 0x00000010009c7944 */ /* 0x020fea0003c00000 */
[----:B------:R-:W-:Y:S02]  /*7b60*/  IMAD.MOV.U32 R4, RZ, RZ, R32 ;  /* 0x000000ffff047224 */ /* 0x000fe400078e0020 */
[----:B------:R-:W-:-:S07]  /*7b70*/  IMAD.MOV.U32 R5, RZ, RZ, R33 ;  /* 0x000000ffff057224 */ /* 0x000fce00078e0021 */
.L_x_117:
[----:B------:R-:W-:Y:S05]  /*7b80*/  BSYNC.RECONVERGENT B2 ;  /* 0x0000000000027941 */ /* 0x000fea0003800200 */
.L_x_116:
        /* <DEDUP_REMOVED lines=11> */
[----:B------:R-:W2:Y:S01]  /*7c40*/  LD.E.128 R20, desc[UR8][R18.64] ;  /* 0x0000000812147980 */ /* 0x000ea2000c101d00 */
[----:B------:R-:W-:Y:S01]  /*7c50*/  VIADD R37, R37, 0x4 ;  /* 0x0000000425257836 */ /* 0x000fe20000000000 */
[----:B------:R-:W-:Y:S01]  /*7c60*/  IADD3 R38, P1, PT, R38, 0x20, RZ ;  /* 0x0000002026267810 */ /* 0x000fe20007f3e0ff */
[----:B------:R-:W-:Y:S01]  /*7c70*/  DADD R34, R34, 4 ;  /* 0x4010000022227429 */ /* 0x000fe20000000000 */
[----:B------:R-:W-:-:S02]  /*7c80*/  VIADD R36, R36, 0x4 ;  /* 0x0000000424247836 */ /* 0x000fc40000000000 */
[----:B------:R-:W-:Y:S02]  /*7c90*/  ISETP.NE.AND P0, PT, R37, RZ, PT ;  /* 0x000000ff2500720c */ /* 0x000fe40003f05270 */
[----:B------:R-:W-:Y:S01]  /*7ca0*/  IADD3.X R39, PT, PT, RZ, R39, RZ, P1, !PT ;  /* 0x00000027ff277210 */ /* 0x000fe20000ffe4ff */
[C---:B--2---:R-:W-:Y:S02]  /*7cb0*/  DMUL R4, R10.reuse, R22 ;  /* 0x000000160a047228 */ /* 0x044fe40000000000 */
[----:B------:R-:W-:-:S06]  /*7cc0*/  DMUL R10, R10, R20 ;  /* 0x000000140a0a7228 */ /* 0x000fcc0000000000 */
[C---:B------:R-:W-:Y:S02]  /*7cd0*/  DFMA R20, R8.reuse, R20, -R4 ;  /* 0x000000140814722b */ /* 0x040fe40000000804 */
[----:B------:R-:W-:-:S07]  /*7ce0*/  DFMA R22, R8, R22, R10 ;  /* 0x000000160816722b */ /* 0x000fce000000000a */
[----:B------:R1:W-:Y:S01]  /*7cf0*/  ST.E.128 desc[UR4][R16.64], R20 ;  /* 0x0000001410007985 */ /* 0x0003e2000c101d04 */
[----:B------:R-:W-:Y:S05]  /*7d00*/  @P0 BRA `(.L_x_118) ;  /* 0xffffffec00300947 */ /* 0x000fea000383ffff */
[----:B------:R-:W-:Y:S05]  /*7d10*/  BSYNC.RECONVERGENT B0 ;  /* 0x0000000000007941 */ /* 0x000fea0003800200 */
.L_x_101:
[----:B------:R-:W-:-:S07]  /*7d20*/  VIADD R36, R36, 0xfffffffd ;  /* 0xfffffffd24247836 */ /* 0x000fce0000000000 */
.L_x_100:
[----:B------:R-:W2:Y:S02]  /*7d30*/  LDCU UR4, c[0x0][0x390] ;  /* 0x00007200ff0477ac */ /* 0x000ea40008000800 */
[----:B--2---:R-:W-:-:S04]  /*7d40*/  UIADD3 UR4, UPT, UPT, UR4, -0x3, URZ ;  /* 0xfffffffd04047890 */ /* 0x004fc8000fffe0ff */
[----:B------:R-:W-:-:S09]  /*7d50*/  ULOP3.LUT UP0, UR4, UR4, 0x3, URZ, 0xc0, !UPT ;  /* 0x0000000304047892 */ /* 0x000fd2000f80c0ff */
[----:B------:R-:W-:Y:S05]  /*7d60*/  BRA.U !UP0, `(.L_x_85) ;  /* 0x0000000d08d47547 */ /* 0x000fea000b800000 */
[----:B------:R-:W2:Y:S01]  /*7d70*/  S2R R0, SR_TID.X ;  /* 0x0000000000007919 */ /* 0x000ea20000002100 */
[----:B------:R-:W2:Y:S01]  /*7d80*/  S2UR UR5, SR_CTAID.X ;  /* 0x00000000000579c3 */ /* 0x000ea20000002500 */
[----:B------:R-:W-:-:S07]  /*7d90*/  UISETP.NE.AND UP0, UPT, UR4, 0x1, UPT ;  /* 0x000000010400788c */ /* 0x000fce000bf05270 */
[----:B01----:R-:W2:Y:S08]  /*7da0*/  LDC R3, c[0x0][0x360] ;  /* 0x0000d800ff037b82 */ /* 0x003eb00000000800 */
[----:B------:R-:W0:Y:S01]  /*7db0*/  LDC.64 R30, c[0x0][0x3b0] ;  /* 0x0000ec00ff1e7b82 */ /* 0x000e220000000a00 */
[----:B--2---:R-:W-:-:S04]  /*7dc0*/  IMAD R3, R3, UR5, R0 ;  /* 0x0000000503037c24 */ /* 0x004fc8000f8e0200 */
[----:B0-----:R-:W-:Y:S01]  /*7dd0*/  IMAD.WIDE R30, R3, 0x8, R30 ;  /* 0x00000008031e7825 */ /* 0x001fe200078e021e */
[----:B------:R-:W-:Y:S06]  /*7de0*/  BRA.U !UP0, `(.L_x_119) ;  /* 0x0000000908687547 */ /* 0x000fec000b800000 */
[C---:B------:R-:W-:Y:S01]  /*7df0*/  R2UR UR4, R24.reuse ;  /* 0x00000000180472ca */ /* 0x040fe200000e0000 */
[----:B------:R-:W0:Y:S01]  /*7e00*/  LDC.64 R34, c[0x0][0x398] ;  /* 0x0000e600ff227b82 */ /* 0x000e220000000a00 */
[C---:B------:R-:W-:Y:S02]  /*7e10*/  R2UR UR5, R25.reuse ;  /* 0x00000000190572ca */ /* 0x040fe400000e0000 */
[----:B------:R-:W-:Y:S02]  /*7e20*/  R2UR UR6, R24 ;  /* 0x00000000180672ca */ /* 0x000fe400000e0000 */
[----:B------:R-:W-:-:S09]  /*7e30*/  R2UR UR7, R25 ;  /* 0x00000000190772ca */ /* 0x000fd200000e0000 */
[----:B------:R-:W2:Y:S04]  /*7e40*/  LD.E.128 R20, desc[UR4][R12.64] ;  /* 0x000000040c147980 */ /* 0x000ea8000c101d00 */
[----:B----4-:R-:W2:Y:S02]  /*7e50*/  LD.E.128 R8, desc[UR6][R18.64] ;  /* 0x0000000612087980 */ /* 0x010ea4000c101d00 */
[C---:B--2---:R-:W-:Y:S02]  /*7e60*/  DMUL R2, R22.reuse, R10 ;  /* 0x0000000a16027228 */ /* 0x044fe40000000000 */
[----:B------:R-:W-:-:S06]  /*7e70*/  DMUL R22, R22, R8 ;  /* 0x0000000816167228 */ /* 0x000fcc0000000000 */
[C---:B------:R-:W-:Y:S02]  /*7e80*/  DFMA R8, R20.reuse, R8, -R2 ;  /* 0x000000081408722b */ /* 0x040fe40000000802 */
[----:B------:R-:W-:-:S07]  /*7e90*/  DFMA R10, R20, R10, R22 ;  /* 0x0000000a140a722b */ /* 0x000fce0000000016 */
[----:B------:R1:W-:Y:S04]  /*7ea0*/  ST.E.128 desc[UR4][R12.64], R8 ;  /* 0x000000080c007985 */ /* 0x0003e8000c101d04 */
[----:B------:R-:W2:Y:S01]  /*7eb0*/  LD.E.64 R26, desc[UR6][R16.64] ;  /* 0x00000006101a7980 */ /* 0x000ea2000c101b00 */
[C---:B------:R-:W-:Y:S02]  /*7ec0*/  VIADD R20, R36.reuse, 0xfffffffe ;  /* 0xfffffffe24147836 */ /* 0x040fe40000000000 */
[----:B0-----:R-:W-:-:S04]  /*7ed0*/  IMAD.WIDE.U32 R34, R36, 0x8, R34 ;  /* 0x0000000824227825 */ /* 0x001fc800078e0022 */
[----:B------:R-:W0:Y:S01]  /*7ee0*/  I2F.F64 R20, R20 ;  /* 0x0000001400147312 */ /* 0x000e220000201c00 */
[----:B------:R-:W-:Y:S01]  /*7ef0*/  IMAD.MOV.U32 R2, RZ, RZ, 0x1 ;  /* 0x00000001ff027424 */ /* 0x000fe200078e00ff */
[----:B------:R3:W5:Y:S01]  /*7f00*/  LDG.E.64 R38, desc[UR4][R34.64] ;  /* 0x0000000422267981 */ /* 0x000762000c1e1b00 */
[----:B------:R-:W-:Y:S05]  /*7f10*/  BSSY.RECONVERGENT B0, `(.L_x_120) ;  /* 0x0000013000007945 */ /* 0x000fea0003800200 */
[----:B0-----:R-:W0:Y:S02]  /*7f20*/  MUFU.RCP64H R3, R21 ;  /* 0x0000001500037308 */ /* 0x001e240000001800 */
        /* <DEDUP_REMOVED lines=15> */
[----:B------:R-:W-:Y:S02]  /*8020*/  IMAD.MOV.U32 R2, RZ, RZ, R32 ;  /* 0x000000ffff027224 */ /* 0x000fe400078e0020 */
[----:B------:R-:W-:-:S07]  /*8030*/  IMAD.MOV.U32 R3, RZ, RZ, R33 ;  /* 0x000000ffff037224 */ /* 0x000fce00078e0021 */
.L_x_121:
[----:B------:R-:W-:Y:S05]  /*8040*/  BSYNC.RECONVERGENT B0 ;  /* 0x0000000000007941 */ /* 0x000fea0003800200 */
.L_x_120:
[----:B------:R-:W0:Y:S01]  /*8050*/  I2F.F64.U32 R20, R36 ;  /* 0x0000002400147312 */ /* 0x000e220000201800 */
[----:B------:R-:W-:Y:S01]  /*8060*/  MOV R4, 0x1 ;  /* 0x0000000100047802 */ /* 0x000fe20000000f00 */
[----:B------:R-:W-:Y:S01]  /*8070*/  BSSY.RECONVERGENT B0, `(.L_x_122) ;  /* 0x0000015000007945 */ /* 0x000fe20003800200 */
[----:B------:R-:W-:-:S05]  /*8080*/  FSETP.GEU.AND P1, PT, |R9|, 6.5827683646048100446e-37, PT ;  /* 0x036000000900780b */ /* 0x000fca0003f2e200 */
        /* <DEDUP_REMOVED lines=19> */
.L_x_123:
[----:B------:R-:W-:Y:S05]  /*81c0*/  BSYNC.RECONVERGENT B0 ;  /* 0x0000000000007941 */ /* 0x000fea0003800200 */
.L_x_122:
        /* <DEDUP_REMOVED lines=28> */
[----:B------:R-:W-:Y:S01]  /*8390*/  MOV R2, 0x1 ;  /* 0x0000000100027802 */ /* 0x000fe20000000f00 */
[----:B------:R-:W-:Y:S01]  /*83a0*/  BSSY.RECONVERGENT B0, `(.L_x_124) ;  /* 0x0000014000007945 */ /* 0x000fe20003800200 */
[----:B------:R-:W5:Y:S01]  /*83b0*/  LDG.E.64 R34, desc[UR4][R34.64+0x8] ;  /* 0x0000080422227981 */ /* 0x000f62000c1e1b00 */
        /* <DEDUP_REMOVED lines=12> */
[----:B------:R-:W-:Y:S05]  /*8480*/  @P0 BRA P1, `(.L_x_125) ;  /* 0x0000000000140947 */ /* 0x000fea0000800000 */
[----:B------:R-:W-:Y:S01]  /*8490*/  IMAD.MOV.U32 R15, RZ, RZ, R21 ;  /* 0x000000ffff0f7224 */ /* 0x000fe200078e0015 */
[----:B------:R-:W-:-:S07]  /*84a0*/  MOV R0, 0x84c0 ;  /* 0x000084c000007802 */ /* 0x000fce0000000f00 */
[----:B-----5:R-:W-:Y:S05]  /*84b0*/  CALL.REL.NOINC `($__internal_0_$__cuda_sm20_div_rn_f64_full) ;  /* 0x0000000800447944 */ /* 0x020fea0003c00000 */
[----:B------:R-:W-:Y:S02]  /*84c0*/  IMAD.MOV.U32 R2, RZ, RZ, R32 ;  /* 0x000000ffff027224 */ /* 0x000fe400078e0020 */
[----:B------:R-:W-:-:S07]  /*84d0*/  IMAD.MOV.U32 R3, RZ, RZ, R33 ;  /* 0x000000ffff037224 */ /* 0x000fce00078e0021 */
.L_x_125:
[----:B------:R-:W-:Y:S05]  /*84e0*/  BSYNC.RECONVERGENT B0 ;  /* 0x0000000000007941 */ /* 0x000fea0003800200 */
.L_x_124:
        /* <DEDUP_REMOVED lines=23> */
.L_x_127:
[----:B------:R-:W-:Y:S05]  /*8660*/  BSYNC.RECONVERGENT B0 ;  /* 0x0000000000007941 */ /* 0x000fea0003800200 */
.L_x_126:
        /* <DEDUP_REMOVED lines=13> */
[----:B--2---:R-:W-:-:S02]  /*8740*/  DMUL R4, R10, R22 ;  /* 0x000000160a047228 */ /* 0x004fc40000000000 */
[----:B------:R-:W-:-:S06]  /*8750*/  DMUL R10, R10, R20 ;  /* 0x000000140a0a7228 */ /* 0x000fcc0000000000 */
[C---:B------:R-:W-:Y:S02]  /*8760*/  DFMA R20, R8.reuse, R20, -R4 ;  /* 0x000000140814722b */ /* 0x040fe40000000804 */
[----:B------:R-:W-:-:S07]  /*8770*/  DFMA R22, R8, R22, R10 ;  /* 0x000000160816722b */ /* 0x000fce000000000a */
[----:B------:R0:W-:Y:S04]  /*8780*/  ST.E.128 desc[UR4][R16.64], R20 ;  /* 0x0000001410007985 */ /* 0x0001e8000c101d04 */
.L_x_119:
[----:B------:R-:W1:Y:S02]  /*8790*/  LDCU UR4, c[0x0][0x390] ;  /* 0x00007200ff0477ac */ /* 0x000e640008000800 */
[----:B-1----:R-:W-:-:S04]  /*87a0*/  ULOP3.LUT UR4, UR4, 0x1, URZ, 0xc0, !UPT ;  /* 0x0000000104047892 */ /* 0x002fc8000f8ec0ff */
[----:B------:R-:W-:-:S09]  /*87b0*/  UISETP.NE.U32.AND UP0, UPT, UR4, 0x1, UPT ;  /* 0x000000010400788c */ /* 0x000fd2000bf05070 */
[----:B------:R-:W-:Y:S05]  /*87c0*/  BRA.U !UP0, `(.L_x_85) ;  /* 0x00000005083c7547 */ /* 0x000fea000b800000 */
[C---:B------:R-:W-:Y:S01]  /*87d0*/  R2UR UR4, R24.reuse ;  /* 0x00000000180472ca */ /* 0x040fe200000e0000 */
[----:B------:R-:W1:Y:S01]  /*87e0*/  LDC.64 R34, c[0x0][0x398] ;  /* 0x0000e600ff227b82 */ /* 0x000e620000000a00 */
[C---:B------:R-:W-:Y:S02]  /*87f0*/  R2UR UR5, R25.reuse ;  /* 0x00000000190572ca */ /* 0x040fe400000e0000 */
[----:B------:R-:W-:Y:S02]  /*8800*/  R2UR UR6, R24 ;  /* 0x00000000180672ca */ /* 0x000fe400000e0000 */
[----:B------:R-:W-:-:S09]  /*8810*/  R2UR UR7, R25 ;  /* 0x00000000190772ca */ /* 0x000fd200000e0000 */
[----:B0-----:R-:W2:Y:S04]  /*8820*/  LD.E.128 R20, desc[UR4][R12.64] ;  /* 0x000000040c147980 */ /* 0x001ea8000c101d00 */
        /* <DEDUP_REMOVED lines=8> */
[----:B-1----:R-:W-:-:S04]  /*88b0*/  IMAD.WIDE.U32 R34, R36, 0x8, R34 ;  /* 0x0000000824227825 */ /* 0x002fc800078e0022 */
[----:B------:R-:W1:Y:S01]  /*88c0*/  I2F.F64 R20, R20 ;  /* 0x0000001400147312 */ /* 0x000e620000201c00 */
[----:B------:R-:W-:Y:S01]  /*88d0*/  IMAD.MOV.U32 R2, RZ, RZ, 0x1 ;  /* 0x00000001ff027424 */ /* 0x000fe200078e00ff */
[----:B------:R-:W5:Y:S01]  /*88e0*/  LDG.E.64 R34, desc[UR4][R34.64] ;  /* 0x0000000422227981 */ /* 0x000f62000c1e1b00 */
[----:B------:R-:W-:Y:S05]  /*88f0*/  BSSY.RECONVERGENT B0, `(.L_x_128) ;  /* 0x0000013000007945 */ /* 0x000fea0003800200 */
[----:B-1----:R-:W1:Y:S02]  /*8900*/  MUFU.RCP64H R3, R21 ;  /* 0x0000001500037308 */ /* 0x002e640000001800 */
[----:B-1----:R-:W-:-:S08]  /*8910*/  DFMA R4, -R20, R2, 1 ;  /* 0x3ff000001404742b */ /* 0x002fd00000000102 */
        /* <DEDUP_REMOVED lines=10> */
[----:B------:R-:W-:Y:S05]  /*89c0*/  @P0 BRA P1, `(.L_x_129) ;  /* 0x0000000000140947 */ /* 0x000fea0000800000 */
[----:B------:R-:W-:Y:S02]  /*89d0*/  MOV R15, R21 ;  /* 0x00000015000f7202 */ /* 0x000fe40000000f00 */
[----:B------:R-:W-:-:S07]  /*89e0*/  MOV R0, 0x8a00 ;  /* 0x00008a0000007802 */ /* 0x000fce0000000f00 */
[----:B-----5:R-:W-:Y:S05]  /*89f0*/  CALL.REL.NOINC `($__internal_0_$__cuda_sm20_div_rn_f64_full) ;  /* 0x0000000000f47944 */ /* 0x020fea0003c00000 */
[----:B------:R-:W-:Y:S02]  /*8a00*/  IMAD.MOV.U32 R2, RZ, RZ, R32 ;  /* 0x000000ffff027224 */ /* 0x000fe400078e0020 */
[----:B------:R-:W-:-:S07]  /*8a10*/  IMAD.MOV.U32 R3, RZ, RZ, R33 ;  /* 0x000000ffff037224 */ /* 0x000fce00078e0021 */
.L_x_129:
[----:B------:R-:W-:Y:S05]  /*8a20*/  BSYNC.RECONVERGENT B0 ;  /* 0x0000000000007941 */ /* 0x000fea0003800200 */
.L_x_128:
        /* <DEDUP_REMOVED lines=21> */
[----:B------:R-:W-:Y:S01]  /*8b80*/  MOV R4, R32 ;  /* 0x0000002000047202 */ /* 0x000fe20000000f00 */
[----:B------:R-:W-:-:S07]  /*8b90*/  IMAD.MOV.U32 R5, RZ, RZ, R33 ;  /* 0x000000ffff057224 */ /* 0x000fce00078e0021 */
.L_x_131:
[----:B------:R-:W-:Y:S05]  /*8ba0*/  BSYNC.RECONVERGENT B0 ;  /* 0x0000000000007941 */ /* 0x000fea0003800200 */
.L_x_130:
        /* <DEDUP_REMOVED lines=17> */
.L_x_85:
[----:B------:R-:W5:Y:S01]  /*8cc0*/  S2R R0, SR_TID.X ;  /* 0x0000000000007919 */ /* 0x000f620000002100 */
[----:B------:R-:W5:Y:S01]  /*8cd0*/  S2UR UR4, SR_CTAID.X ;  /* 0x00000000000479c3 */ /* 0x000f620000002500 */
[----:B------:R-:W-:Y:S02]  /*8ce0*/  R2UR UR6, R24 ;  /* 0x00000000180672ca */ /* 0x000fe400000e0000 */
[----:B------:R-:W-:-:S05]  /*8cf0*/  R2UR UR7, R25 ;  /* 0x00000000190772ca */ /* 0x000fca00000e0000 */
[----:B---3--:R-:W5:Y:S08]  /*8d00*/  LDC R5, c[0x0][0x360] ;  /* 0x0000d800ff057b82 */ /* 0x008f700000000800 */
[----:B01----:R-:W0:Y:S01]  /*8d10*/  LDC.64 R2, c[0x0][0x3b0] ;  /* 0x0000ec00ff027b82 */ /* 0x003e220000000a00 */
[----:B-----5:R-:W-:-:S04]  /*8d20*/  IMAD R5, R5, UR4, R0 ;  /* 0x0000000405057c24 */ /* 0x020fc8000f8e0200 */
[----:B0-----:R-:W-:-:S05]  /*8d30*/  IMAD.WIDE R2, R5, 0x8, R2 ;  /* 0x0000000805027825 */ /* 0x001fca00078e0202 */
[----:B------:R-:W3:Y:S01]  /*8d40*/  LDG.E.64 R4, desc[UR6][R2.64] ;  /* 0x0000000602047981 */ /* 0x000ee2000c1e1b00 */
[----:B------:R-:W-:Y:S01]  /*8d50*/  UMOV UR4, 0x54442d18 ;  /* 0x54442d1800047882 */ /* 0x000fe20000000000 */
[----:B------:R-:W-:Y:S02]  /*8d60*/  UMOV UR5, 0x400921fb ;  /* 0x400921fb00057882 */ /* 0x000fe40000000000 */
[----:B------:R-:W-:Y:S01]  /*8d70*/  DMUL R6, R6, UR4 ;  /* 0x0000000406067c28 */ /* 0x000fe20008000000 */
[----:B------:R-:W-:Y:S02]  /*8d80*/  R2UR UR4, R24 ;  /* 0x00000000180472ca */ /* 0x000fe400000e0000 */
[----:B------:R-:W-:-:S05]  /*8d90*/  R2UR UR5, R25 ;  /* 0x00000000190572ca */ /* 0x000fca00000e0000 */
[----:B---3--:R-:W-:-:S08]  /*8da0*/  DMUL R4, R6, R4 ;  /* 0x0000000406047228 */ /* 0x008fd00000000000 */
[----:B------:R-:W-:Y:S01]  /*8db0*/  STG.E.64 desc[UR4][R2.64], R4 ;  /* 0x0000000402007986 */ /* 0x000fe2000c101b04 */
[----:B------:R-:W-:Y:S05]  /*8dc0*/  EXIT ;  /* 0x000000000000794d */ /* 0x000fea0003800000 */
        .weak           $__internal_0_$__cuda_sm20_div_rn_f64_full
        .type           $__internal_0_$__cuda_sm20_div_rn_f64_full,@function
        .size           $__internal_0_$__cuda_sm20_div_rn_f64_full,($__internal_1_$__cuda_sm20_dsqrt_rn_f64_mediumpath_v1 - $__internal_0_$__cuda_sm20_div_rn_f64_full)
$__internal_0_$__cuda_sm20_div_rn_f64_full:
[----:B------:R-:W-:Y:S01]  /*8dd0*/  FSETP.GEU.AND P2, PT, |R27|, 1.469367938527859385e-39, PT ;  /* 0x001000001b00780b */ /* 0x000fe20003f4e200 */
[----:B------:R-:W-:Y:S01]  /*8de0*/  IMAD.MOV.U32 R14, RZ, RZ, R20 ;  /* 0x000000ffff0e7224 */ /* 0x000fe200078e0014 */
[C---:B------:R-:W-:Y:S01]  /*8df0*/  FSETP.GEU.AND P0, PT, |R15|.reuse, 1.469367938527859385e-39, PT ;  /* 0x001000000f00780b */ /* 0x040fe20003f0e200 */
[----:B------:R-:W-:Y:S01]  /*8e00*/  IMAD.MOV.U32 R33, RZ, RZ, 0x1ca00000 ;  /* 0x1ca00000ff217424 */ /* 0x000fe200078e00ff */
[----:B------:R-:W-:Y:S01]  /*8e10*/  LOP3.LUT R21, R15, 0x800fffff, RZ, 0xc0, !PT ;  /* 0x800fffff0f157812 */ /* 0x000fe200078ec0ff */
[----:B------:R-:W-:Y:S01]  /*8e20*/  IMAD.MOV.U32 R22, RZ, RZ, R26 ;  /* 0x000000ffff167224 */ /* 0x000fe200078e001a */
[----:B------:R-:W-:Y:S01]  /*8e30*/  LOP3.LUT R32, R27, 0x7ff00000, RZ, 0xc0, !PT ;  /* 0x7ff000001b207812 */ /* 0x000fe200078ec0ff */
[----:B------:R-:W-:Y:S01]  /*8e40*/  IMAD.MOV.U32 R28, RZ, RZ, 0x1 ;  /* 0x00000001ff1c7424 */ /* 0x000fe200078e00ff */
[----:B------:R-:W-:Y:S01]  /*8e50*/  LOP3.LUT R21, R21, 0x3ff00000, RZ, 0xfc, !PT ;  /* 0x3ff0000015157812 */ /* 0x000fe200078efcff */
[----:B------:R-:W-:Y:S01]  /*8e60*/  BSSY.RECONVERGENT B1, `(.L_x_132) ;  /* 0x000004e000017945 */ /* 0x000fe20003800200 */
[----:B------:R-:W-:-:S02]  /*8e70*/  LOP3.LUT R45, R15, 0x7ff00000, RZ, 0xc0, !PT ;  /* 0x7ff000000f2d7812 */ /* 0x000fc400078ec0ff */
[----:B------:R-:W-:Y:S01]  /*8e80*/  MOV R44, R32 ;  /* 0x00000020002c7202 */ /* 0x000fe20000000f00 */
[----:B------:R-:W-:Y:S01]  /*8e90*/  @!P2 IMAD.MOV.U32 R46, RZ, RZ, RZ ;  /* 0x000000ffff2ea224 */ /* 0x000fe200078e00ff */
[----:B------:R-:W-:Y:S01]  /*8ea0*/  @!P2 LOP3.LUT R23, R15, 0x7ff00000, RZ, 0xc0, !PT ;  /* 0x7ff000000f17a812 */ /* 0x000fe200078ec0ff */
[----:B------:R-:W-:Y:S01]  /*8eb0*/  @!P0 DMUL R20, R14, 8.98846567431157953865e+307 ;  /* 0x7fe000000e148828 */ /* 0x000fe20000000000 */
[C---:B------:R-:W-:Y:S02]  /*8ec0*/  ISETP.GE.U32.AND P1, PT, R32.reuse, R45, PT ;  /* 0x0000002d2000720c */ /* 0x040fe40003f26070 */
[----:B------:R-:W-:Y:S02]  /*8ed0*/  @!P2 ISETP.GE.U32.AND P3, PT, R32, R23, PT ;  /* 0x000000172000a20c */ /* 0x000fe40003f66070 */
[C---:B------:R-:W-:Y:S01]  /*8ee0*/  SEL R23, R33.reuse, 0x63400000, !P1 ;  /* 0x6340000021177807 */ /* 0x040fe20004800000 */
[----:B------:R-:W0:Y:S01]  /*8ef0*/  MUFU.RCP64H R29, R21 ;  /* 0x00000015001d7308 */ /* 0x000e220000001800 */
[----:B------:R-:W-:-:S02]  /*8f00*/  @!P2 SEL R47, R33, 0x63400000, !P3 ;  /* 0x63400000212fa807 */ /* 0x000fc40005800000 */
[--C-:B------:R-:W-:Y:S02]  /*8f10*/  LOP3.LUT R23, R23, 0x800fffff, R27.reuse, 0xf8, !PT ;  /* 0x800fffff17177812 */ /* 0x100fe400078ef81b */
[----:B------:R-:W-:Y:S02]  /*8f20*/  @!P2 LOP3.LUT R47, R47, 0x80000000, R27, 0xf8, !PT ;  /* 0x800000002f2fa812 */ /* 0x000fe400078ef81b */
[----:B------:R-:W-:Y:S02]  /*8f30*/  @!P0 LOP3.LUT R45, R21, 0x7ff00000, RZ, 0xc0, !PT ;  /* 0x7ff00000152d8812 */ /* 0x000fe400078ec0ff */
[----:B------:R-:W-:-:S06]  /*8f40*/  @!P2 LOP3.LUT R47, R47, 0x100000, RZ, 0xfc, !PT ;  /* 0x001000002f2fa812 */ /* 0x000fcc00078efcff */
[----:B------:R-:W-:Y:S02]  /*8f50*/  @!P2 DFMA R22, R22, 2, -R46 ;  /* 0x400000001616a82b */ /* 0x000fe4000000082e */
[----:B0-----:R-:W-:-:S08]  /*8f60*/  DFMA R46, R28, -R20, 1 ;  /* 0x3ff000001c2e742b */ /* 0x001fd00000000814 */
[----:B------:R-:W-:Y:S01]  /*8f70*/  DFMA R46, R46, R46, R46 ;  /* 0x0000002e2e2e722b */ /* 0x000fe2000000002e */
[----:B------:R-:W-:-:S07]  /*8f80*/  @!P2 LOP3.LUT R44, R23, 0x7ff00000, RZ, 0xc0, !PT ;  /* 0x7ff00000172ca812 */ /* 0x000fce00078ec0ff */
[----:B------:R-:W-:-:S08]  /*8f90*/  DFMA R28, R28, R46, R28 ;  /* 0x0000002e1c1c722b */ /* 0x000fd0000000001c */
[----:B------:R-:W-:-:S08]  /*8fa0*/  DFMA R46, R28, -R20, 1 ;  /* 0x3ff000001c2e742b */ /* 0x000fd00000000814 */
[----:B------:R-:W-:-:S08]  /*8fb0*/  DFMA R28, R28, R46, R28 ;  /* 0x0000002e1c1c722b */ /* 0x000fd0000000001c */
[----:B------:R-:W-:-:S08]  /*8fc0*/  DMUL R46, R28, R22 ;  /* 0x000000161c2e7228 */ /* 0x000fd00000000000 */
[----:B------:R-:W-:-:S08]  /*8fd0*/  DFMA R48, R46, -R20, R22 ;  /* 0x800000142e30722b */ /* 0x000fd00000000016 */
[----:B------:R-:W-:Y:S01]  /*8fe0*/  DFMA R28, R28, R48, R46 ;  /* 0x000000301c1c722b */ /* 0x000fe2000000002e */
[----:B------:R-:W-:-:S05]  /*8ff0*/  VIADD R46, R44, 0xffffffff ;  /* 0xffffffff2c2e7836 */ /* 0x000fca0000000000 */
[----:B------:R-:W-:Y:S01]  /*9000*/  ISETP.GT.U32.AND P0, PT, R46, 0x7feffffe, PT ;  /* 0x7feffffe2e00780c */ /* 0x000fe20003f04070 */
[----:B------:R-:W-:-:S05]  /*9010*/  VIADD R46, R45, 0xffffffff ;  /* 0xffffffff2d2e7836 */ /* 0x000fca0000000000 */
[----:B------:R-:W-:-:S13]  /*9020*/  ISETP.GT.U32.OR P0, PT, R46, 0x7feffffe, P0 ;  /* 0x7feffffe2e00780c */ /* 0x000fda0000704470 */
[----:B------:R-:W-:Y:S05]  /*9030*/  @P0 BRA `(.L_x_133) ;  /* 0x00000000006c0947 */ /* 0x000fea0003800000 */
[----:B------:R-:W-:-:S04]  /*9040*/  LOP3.LUT R27, R15, 0x7ff00000, RZ, 0xc0, !PT ;  /* 0x7ff000000f1b7812 */ /* 0x000fc800078ec0ff */
[CC--:B------:R-:W-:Y:S02]  /*9050*/  VIADDMNMX R26, R32.reuse, -R27.reuse, 0xb9600000, !PT ;  /* 0xb9600000201a7446 */ /* 0x0c0fe4000780091b */
[----:B------:R-:W-:Y:S02]  /*9060*/  ISETP.GE.U32.AND P0, PT, R32, R27, PT ;  /* 0x0000001b2000720c */ /* 0x000fe40003f06070 */
[----:B------:R-:W-:Y:S02]  /*9070*/  VIMNMX R26, PT, PT, R26, 0x46a00000, PT ;  /* 0x46a000001a1a7848 */ /* 0x000fe40003fe0100 */
[----:B------:R-:W-:-:S05]  /*9080*/  SEL R33, R33, 0x63400000, !P0 ;  /* 0x6340000021217807 */ /* 0x000fca0004000000 */
[----:B------:R-:W-:Y:S02]  /*9090*/  IMAD.IADD R44, R26, 0x1, -R33 ;  /* 0x000000011a2c7824 */ /* 0x000fe400078e0a21 */
[----:B------:R-:W-:Y:S02]  /*90a0*/  IMAD.MOV.U32 R26, RZ, RZ, RZ ;  /* 0x000000ffff1a7224 */ /* 0x000fe400078e00ff */
[----:B------:R-:W-:-:S06]  /*90b0*/  VIADD R27, R44, 0x7fe00000 ;  /* 0x7fe000002c1b7836 */ /* 0x000fcc0000000000 */
[----:B------:R-:W-:-:S10]  /*90c0*/  DMUL R32, R28, R26 ;  /* 0x0000001a1c207228 */ /* 0x000fd40000000000 */
[----:B------:R-:W-:-:S13]  /*90d0*/  FSETP.GTU.AND P0, PT, |R33|, 1.469367938527859385e-39, PT ;  /* 0x001000002100780b */ /* 0x000fda0003f0c200 */
[----:B------:R-:W-:Y:S05]  /*90e0*/  @P0 BRA `(.L_x_134) ;  /* 0x0000000000940947 */ /* 0x000fea0003800000 */
[----:B------:R-:W-:Y:S01]  /*90f0*/  DFMA R20, R28, -R20, R22 ;  /* 0x800000141c14722b */ /* 0x000fe20000000016 */
[----:B------:R-:W-:-:S09]  /*9100*/  IMAD.MOV.U32 R26, RZ, RZ, RZ ;  /* 0x000000ffff1a7224 */ /* 0x000fd200078e00ff */
[C---:B------:R-:W-:Y:S02]  /*9110*/  FSETP.NEU.AND P0, PT, R21.reuse, RZ, PT ;  /* 0x000000ff1500720b */ /* 0x040fe40003f0d000 */
[----:B------:R-:W-:-:S04]  /*9120*/  LOP3.LUT R23, R21, 0x80000000, R15, 0x48, !PT ;  /* 0x8000000015177812 */ /* 0x000fc800078e480f */
[----:B------:R-:W-:-:S07]  /*9130*/  LOP3.LUT R27, R23, R27, RZ, 0xfc, !PT ;  /* 0x0000001b171b7212 */ /* 0x000fce00078efcff */
[----:B------:R-:W-:Y:S05]  /*9140*/  @!P0 BRA `(.L_x_134) ;  /* 0x00000000007c8947 */ /* 0x000fea0003800000 */
[----:B------:R-:W-:Y:S01]  /*9150*/  IADD3 R15, PT, PT, -R44, RZ, RZ ;  /* 0x000000ff2c0f7210 */ /* 0x000fe20007ffe1ff */
[----:B------:R-:W-:Y:S01]  /*9160*/  IMAD.MOV.U32 R14, RZ, RZ, RZ ;  /* 0x000000ffff0e7224 */ /* 0x000fe200078e00ff */
[----:B------:R-:W-:-:S05]  /*9170*/  DMUL.RP R26, R28, R26 ;  /* 0x0000001a1c1a7228 */ /* 0x000fca0000008000 */
[----:B------:R-:W-:-:S05]  /*9180*/  DFMA R14, R32, -R14, R28 ;  /* 0x8000000e200e722b */ /* 0x000fca000000001c */
[----:B------:R-:W-:Y:S02]  /*9190*/  LOP3.LUT R23, R27, R23, RZ, 0x3c, !PT ;  /* 0x000000171b177212 */ /* 0x000fe400078e3cff */
[----:B------:R-:W-:-:S04]  /*91a0*/  IADD3 R14, PT, PT, -R44, -0x43300000, RZ ;  /* 0xbcd000002c0e7810 */ /* 0x000fc80007ffe1ff */
[----:B------:R-:W-:-:S04]  /*91b0*/  FSETP.NEU.AND P0, PT, |R15|, R14, PT ;  /* 0x0000000e0f00720b */ /* 0x000fc80003f0d200 */
[----:B------:R-:W-:Y:S02]  /*91c0*/  FSEL R32, R26, R32, !P0 ;  /* 0x000000201a207208 */ /* 0x000fe40004000000 */
[----:B------:R-:W-:Y:S01]  /*91d0*/  FSEL R33, R23, R33, !P0 ;  /* 0x0000002117217208 */ /* 0x000fe20004000000 */
[----:B------:R-:W-:Y:S06]  /*91e0*/  BRA `(.L_x_134) ;  /* 0x0000000000547947 */ /* 0x000fec0003800000 */
.L_x_133:
[----:B------:R-:W-:-:S14]  /*91f0*/  DSETP.NAN.AND P0, PT, R26, R26, PT ;  /* 0x0000001a1a00722a */ /* 0x000fdc0003f08000 */
[----:B------:R-:W-:Y:S05]  /*9200*/  @P0 BRA `(.L_x_135) ;  /* 0x0000000000440947 */ /* 0x000fea0003800000 */
[----:B------:R-:W-:-:S14]  /*9210*/  DSETP.NAN.AND P0, PT, R14, R14, PT ;  /* 0x0000000e0e00722a */ /* 0x000fdc0003f08000 */
[----:B------:R-:W-:Y:S05]  /*9220*/  @P0 BRA `(.L_x_136) ;  /* 0x0000000000300947 */ /* 0x000fea0003800000 */
[----:B------:R-:W-:Y:S01]  /*9230*/  ISETP.NE.AND P0, PT, R44, R45, PT ;  /* 0x0000002d2c00720c */ /* 0x000fe20003f05270 */
[----:B------:R-:W-:Y:S02]  /*9240*/  IMAD.MOV.U32 R32, RZ, RZ, 0x0 ;  /* 0x00000000ff207424 */ /* 0x000fe400078e00ff */
[----:B------:R-:W-:-:S10]  /*9250*/  IMAD.MOV.U32 R33, RZ, RZ, -0x80000 ;  /* 0xfff80000ff217424 */ /* 0x000fd400078e00ff */
[----:B------:R-:W-:Y:S05]  /*9260*/  @!P0 BRA `(.L_x_134) ;  /* 0x0000000000348947 */ /* 0x000fea0003800000 */
[----:B------:R-:W-:Y:S02]  /*9270*/  ISETP.NE.AND P0, PT, R44, 0x7ff00000, PT ;  /* 0x7ff000002c00780c */ /* 0x000fe40003f05270 */
[----:B------:R-:W-:Y:S02]  /*9280*/  LOP3.LUT R33, R27, 0x80000000, R15, 0x48, !PT ;  /* 0x800000001b217812 */ /* 0x000fe400078e480f */
[----:B------:R-:W-:-:S13]  /*9290*/  ISETP.EQ.OR P0, PT, R45, RZ, !P0 ;  /* 0x000000ff2d00720c */ /* 0x000fda0004702670 */
[----:B------:R-:W-:Y:S01]  /*92a0*/  @P0 LOP3.LUT R14, R33, 0x7ff00000, RZ, 0xfc, !PT ;  /* 0x7ff00000210e0812 */ /* 0x000fe200078efcff */
[----:B------:R-:W-:Y:S02]  /*92b0*/  @!P0 IMAD.MOV.U32 R32, RZ, RZ, RZ ;  /* 0x000000ffff208224 */ /* 0x000fe400078e00ff */
[----:B------:R-:W-:Y:S02]  /*92c0*/  @P0 IMAD.MOV.U32 R32, RZ, RZ, RZ ;  /* 0x000000ffff200224 */ /* 0x000fe400078e00ff */
[----:B------:R-:W-:Y:S01]  /*92d0*/  @P0 IMAD.MOV.U32 R33, RZ, RZ, R14 ;  /* 0x000000ffff210224 */ /* 0x000fe200078e000e */
[----:B------:R-:W-:Y:S06]  /*92e0*/  BRA `(.L_x_134) ;  /* 0x0000000000147947 */ /* 0x000fec0003800000 */
.L_x_136:
[----:B------:R-:W-:Y:S02]  /*92f0*/  LOP3.LUT R33, R15, 0x80000, RZ, 0xfc, !PT ;  /* 0x000800000f217812 */ /* 0x000fe400078efcff */
[----:B------:R-:W-:Y:S01]  /*9300*/  MOV R32, R14 ;  /* 0x0000000e00207202 */ /* 0x000fe20000000f00 */
[----:B------:R-:W-:Y:S06]  /*9310*/  BRA `(.L_x_134) ;  /* 0x0000000000087947 */ /* 0x000fec0003800000 */
.L_x_135:
[----:B------:R-:W-:Y:S01]  /*9320*/  LOP3.LUT R33, R27, 0x80000, RZ, 0xfc, !PT ;  /* 0x000800001b217812 */ /* 0x000fe200078efcff */
[----:B------:R-:W-:-:S07]  /*9330*/  IMAD.MOV.U32 R32, RZ, RZ, R26 ;  /* 0x000000ffff207224 */ /* 0x000fce00078e001a */
.L_x_134:
[----:B------:R-:W-:Y:S05]  /*9340*/  BSYNC.RECONVERGENT B1 ;  /* 0x0000000000017941 */ /* 0x000fea0003800200 */
.L_x_132:
[----:B------:R-:W-:Y:S02]  /*9350*/  IMAD.MOV.U32 R14, RZ, RZ, R0 ;  /* 0x000000ffff0e7224 */ /* 0x000fe400078e0000 */
[----:B------:R-:W-:-:S04]  /*9360*/  IMAD.MOV.U32 R15, RZ, RZ, 0x0 ;  /* 0x00000000ff0f7424 */ /* 0x000fc800078e00ff */
[----:B------:R-:W-:Y:S05]  /*9370*/  RET.REL.NODEC R14 `(CUDAlogkernel) ;  /* 0xffffff6c0e207950 */ /* 0x000fea0003c3ffff */
        .weak           $__internal_1_$__cuda_sm20_dsqrt_rn_f64_mediumpath_v1
        .type           $__internal_1_$__cuda_sm20_dsqrt_rn_f64_mediumpath_v1,@function
        .size           $__internal_1_$__cuda_sm20_dsqrt_rn_f64_mediumpath_v1,(.L_x_143 - $__internal_1_$__cuda_sm20_dsqrt_rn_f64_mediumpath_v1)
$__internal_1_$__cuda_sm20_dsqrt_rn_f64_mediumpath_v1:
[----:B------:R-:W-:Y:S01]  /*9380*/  ISETP.GE.U32.AND P0, PT, R2, -0x3400000, PT ;  /* 0xfcc000000200780c */ /* 0x000fe20003f06070 */
[----:B------:R-:W-:Y:S01]  /*9390*/  BSSY.RECONVERGENT B1, `(.L_x_137) ;  /* 0x0000027000017945 */ /* 0x000fe20003800200 */
[----:B------:R-:W-:Y:S01]  /*93a0*/  IMAD.MOV.U32 R21, RZ, RZ, R35 ;  /* 0x000000ffff157224 */ /* 0x000fe200078e0023 */
[----:B------:R-:W-:Y:S01]  /*93b0*/  MOV R22, R0 ;  /* 0x0000000000167202 */ /* 0x000fe20000000f00 */
[----:B------:R-:W-:Y:S02]  /*93c0*/  IMAD.MOV.U32 R2, RZ, RZ, R32 ;  /* 0x000000ffff027224 */ /* 0x000fe400078e0020 */
[----:B------:R-:W-:-:S07]  /*93d0*/  IMAD.MOV.U32 R3, RZ, RZ, R33 ;  /* 0x000000ffff037224 */ /* 0x000fce00078e0021 */
[----:B------:R-:W-:Y:S05]  /*93e0*/  @!P0 BRA `(.L_x_138) ;  /* 0x0000000000208947 */ /* 0x000fea0003800000 */
[----:B------:R-:W-:-:S10]  /*93f0*/  DFMA.RM R2, R2, R22, R26 ;  /* 0x000000160202722b */ /* 0x000fd4000000401a */
[----:B------:R-:W-:-:S05]  /*9400*/  IADD3 R22, P0, PT, R2, 0x1, RZ ;  /* 0x0000000102167810 */ /* 0x000fca0007f1e0ff */
[----:B------:R-:W-:-:S06]  /*9410*/  IMAD.X R23, RZ, RZ, R3, P0 ;  /* 0x000000ffff177224 */ /* 0x000fcc00000e0603 */
[----:B------:R-:W-:-:S08]  /*9420*/  DFMA.RP R20, -R2, R22, R20 ;  /* 0x000000160214722b */ /* 0x000fd00000008114 */
[----:B------:R-:W-:-:S06]  /*9430*/  DSETP.GT.AND P0, PT, R20, RZ, PT ;  /* 0x000000ff1400722a */ /* 0x000fcc0003f04000 */
[----:B------:R-:W-:Y:S02]  /*9440*/  FSEL R2, R22, R2, P0 ;  /* 0x0000000216027208 */ /* 0x000fe40000000000 */
[----:B------:R-:W-:Y:S01]  /*9450*/  FSEL R3, R23, R3, P0 ;  /* 0x0000000317037208 */ /* 0x000fe20000000000 */
[----:B------:R-:W-:Y:S06]  /*9460*/  BRA `(.L_x_139) ;  /* 0x0000000000647947 */ /* 0x000fec0003800000 */
.L_x_138:
[----:B------:R-:W-:-:S14]  /*9470*/  DSETP.NE.AND P0, PT, R20, RZ, PT ;  /* 0x000000ff1400722a */ /* 0x000fdc0003f05000 */
[----:B------:R-:W-:Y:S05]  /*9480*/  @!P0 BRA `(.L_x_140) ;  /* 0x0000000000588947 */ /* 0x000fea0003800000 */
[----:B------:R-:W-:-:S13]  /*9490*/  ISETP.GE.AND P0, PT, R21, RZ, PT ;  /* 0x000000ff1500720c */ /* 0x000fda0003f06270 */
[----:B------:R-:W-:Y:S02]  /*94a0*/  @!P0 IMAD.MOV.U32 R2, RZ, RZ, 0x0 ;  /* 0x00000000ff028424 */ /* 0x000fe400078e00ff */
[----:B------:R-:W-:Y:S01]  /*94b0*/  @!P0 IMAD.MOV.U32 R3, RZ, RZ, -0x80000 ;  /* 0xfff80000ff038424 */ /* 0x000fe200078e00ff */
[----:B------:R-:W-:Y:S06]  /*94c0*/  @!P0 BRA `(.L_x_139) ;  /* 0x00000000004c8947 */ /* 0x000fec0003800000 */
[----:B------:R-:W-:-:S13]  /*94d0*/  ISETP.GT.AND P0, PT, R21, 0x7fefffff, PT ;  /* 0x7fefffff1500780c */ /* 0x000fda0003f04270 */
[----:B------:R-:W-:Y:S05]  /*94e0*/  @P0 BRA `(.L_x_140) ;  /* 0x0000000000400947 */ /* 0x000fea0003800000 */
[----:B------:R-:W-:Y:S01]  /*94f0*/  DMUL R2, R20, 8.11296384146066816958e+31 ;  /* 0x4690000014027828 */ /* 0x000fe20000000000 */
[----:B------:R-:W-:Y:S02]  /*9500*/  IMAD.MOV.U32 R26, RZ, RZ, 0x0 ;  /* 0x00000000ff1a7424 */ /* 0x000fe400078e00ff */
[----:B------:R-:W-:Y:S02]  /*9510*/  IMAD.MOV.U32 R20, RZ, RZ, RZ ;  /* 0x000000ffff147224 */ /* 0x000fe400078e00ff */
[----:B------:R-:W-:Y:S01]  /*9520*/  IMAD.MOV.U32 R27, RZ, RZ, 0x3fd80000 ;  /* 0x3fd80000ff1b7424 */ /* 0x000fe200078e00ff */
[----:B------:R-:W0:Y:S03]  /*9530*/  MUFU.RSQ64H R21, R3 ;  /* 0x0000000300157308 */ /* 0x000e260000001c00 */
[----:B0-----:R-:W-:-:S08]  /*9540*/  DMUL R22, R20, R20 ;  /* 0x0000001414167228 */ /* 0x001fd00000000000 */
[----:B------:R-:W-:-:S08]  /*9550*/  DFMA R22, R2, -R22, 1 ;  /* 0x3ff000000216742b */ /* 0x000fd00000000816 */
[----:B------:R-:W-:Y:S02]  /*9560*/  DFMA R26, R22, R26, 0.5 ;  /* 0x3fe00000161a742b */ /* 0x000fe4000000001a */
[----:B------:R-:W-:-:S08]  /*9570*/  DMUL R22, R20, R22 ;  /* 0x0000001614167228 */ /* 0x000fd00000000000 */
[----:B------:R-:W-:-:S08]  /*9580*/  DFMA R22, R26, R22, R20 ;  /* 0x000000161a16722b */ /* 0x000fd00000000014 */
[----:B------:R-:W-:Y:S02]  /*9590*/  DMUL R20, R2, R22 ;  /* 0x0000001602147228 */ /* 0x000fe40000000000 */
[----:B------:R-:W-:-:S06]  /*95a0*/  IADD3 R23, PT, PT, R23, -0x100000, RZ ;  /* 0xfff0000017177810 */ /* 0x000fcc0007ffe0ff */
[----:B------:R-:W-:-:S08]  /*95b0*/  DFMA R26, R20, -R20, R2 ;  /* 0x80000014141a722b */ /* 0x000fd00000000002 */
[----:B------:R-:W-:-:S10]  /*95c0*/  DFMA R2, R22, R26, R20 ;  /* 0x0000001a1602722b */ /* 0x000fd40000000014 */
[----:B------:R-:W-:Y:S01]  /*95d0*/  VIADD R3, R3, 0xfcb00000 ;  /* 0xfcb0000003037836 */ /* 0x000fe20000000000 */
[----:B------:R-:W-:Y:S06]  /*95e0*/  BRA `(.L_x_139) ;  /* 0x0000000000047947 */ /* 0x000fec0003800000 */
.L_x_140:
[----:B------:R-:W-:-:S11]  /*95f0*/  DADD R2, R20, R20 ;  /* 0x0000000014027229 */ /* 0x000fd60000000014 */
.L_x_139:
[----:B------:R-:W-:Y:S05]  /*9600*/  BSYNC.RECONVERGENT B1 ;  /* 0x0000000000017941 */ /* 0x000fea0003800200 */
.L_x_137:
[----:B------:R-:W-:Y:S02]  /*9610*/  IMAD.MOV.U32 R0, RZ, RZ, R2 ;  /* 0x000000ffff007224 */ /* 0x000fe400078e0002 */
[----:B------:R-:W-:Y:S02]  /*9620*/  IMAD.MOV.U32 R35, RZ, RZ, R3 ;  /* 0x000000ffff237224 */ /* 0x000fe400078e0003 */
[----:B------:R-:W-:Y:S02]  /*9630*/  IMAD.MOV.U32 R2, RZ, RZ, R28 ;  /* 0x000000ffff027224 */ /* 0x000fe400078e001c */
[----:B------:R-:W-:-:S04]  /*9640*/  IMAD.MOV.U32 R3, RZ, RZ, 0x0 ;  /* 0x00000000ff037424 */ /* 0x000fc800078e00ff */
[----:B------:R-:W-:Y:S05]  /*9650*/  RET.REL.NODEC R2 `(CUDAlogkernel) ;  /* 0xffffff6802687950 */ /* 0x000fea0003c3ffff */
.L_x_141:
[----:B------:R-:W-:-:S00]  /*9660*/  BRA `(.L_x_141) ;  /* 0xfffffffc00fc7947 */ /* 0x000fc0000383ffff */
[----:B------:R-:W-:-:S00]  /*9670*/  NOP ;  /* 0x0000000000007918 */ /* 0x000fc00000000000 */
        /* <DEDUP_REMOVED lines=8> */
.L_x_143:


//--------------------- .nv.shared.reserved.0     --------------------------
	.section	.nv.shared.reserved.0,"aw",@nobits
	.weak		__nv_reservedSMEM_offset_0_alias
	.size		__nv_reservedSMEM_offset_0_alias, 0, 64
	.other		__nv_reservedSMEM_offset_0_alias,@"STO_CUDA_RESERVED_SHARED STV_DEFAULT"
__nv_reservedSMEM_offset_0_alias:
	.zero		0
	.zero		64


//--------------------- .nv.global                --------------------------
	.section	.nv.global,"aw",@nobits
.nv.global:
	.type		_ZN34_INTERNAL_a14d3400_4_k_cu_ad9f19cc4cuda3std3__48in_placeE,@object
	.size		_ZN34_INTERNAL_a14d3400_4_k_cu_ad9f19cc4cuda3std3__48in_placeE,(_ZN34_INTERNAL_a14d3400_4_k_cu_ad9f19cc4cuda3std6ranges3__45__cpo8distanceE - _ZN34_INTERNAL_a14d3400_4_k_cu_ad9f19cc4cuda3std3__48in_placeE)
_ZN34_INTERNAL_a14d3400_4_k_cu_ad9f19cc4cuda3std3__48in_placeE:
	.zero		1
	.type		_ZN34_INTERNAL_a14d3400_4_k_cu_ad9f19cc4cuda3std6ranges3__45__cpo8distanceE,@object
	.size		_ZN34_INTERNAL_a14d3400_4_k_cu_ad9f19cc4cuda3std6ranges3__45__cpo8distanceE,(_ZN34_INTERNAL_a14d3400_4_k_cu_ad9f19cc4cuda3std3__45__cpo6cbeginE - _ZN34_INTERNAL_a14d3400_4_k_cu_ad9f19cc4cuda3std6ranges3__45__cpo8distanceE)
_ZN34_INTERNAL_a14d3400_4_k_cu_ad9f19cc4cuda3std6ranges3__45__cpo8distanceE:
	.zero		1
	.type		_ZN34_INTERNAL_a14d3400_4_k_cu_ad9f19cc4cuda3std3__45__cpo6cbeginE,@object
	.size		_ZN34_INTERNAL_a14d3400_4_k_cu_ad9f19cc4cuda3std3__45__cpo6cbeginE,(_ZN34_INTERNAL_a14d3400_4_k_cu_ad9f19cc4cuda3std6ranges3__45__cpo7advanceE - _ZN34_INTERNAL_a14d3400_4_k_cu_ad9f19cc4cuda3std3__45__cpo6cbeginE)
_ZN34_INTERNAL_a14d3400_4_k_cu_ad9f19cc4cuda3std3__45__cpo6cbeginE:
	.zero		1
	.type		_ZN34_INTERNAL_a14d3400_4_k_cu_ad9f19cc4cuda3std6ranges3__45__cpo7advanceE,@object
	.size		_ZN34_INTERNAL_a14d3400_4_k_cu_ad9f19cc4cuda3std6ranges3__45__cpo7advanceE,(_ZN34_INTERNAL_a14d3400_4_k_cu_ad9f19cc4cuda3std3__45__cpo7crbeginE - _ZN34_INTERNAL_a14d3400_4_k_cu_ad9f19cc4cuda3std6ranges3__45__cpo7advanceE)
_ZN34_INTERNAL_a14d3400_4_k_cu_ad9f19cc4cuda3std6ranges3__45__cpo7advanceE:
	.zero		1
	.type		_ZN34_INTERNAL_a14d3400_4_k_cu_ad9f19cc4cuda3std3__45__cpo7crbeginE,@object
	.size		_ZN34_INTERNAL_a14d3400_4_k_cu_ad9f19cc4cuda3std3__45__cpo7crbeginE,(_ZN34_INTERNAL_a14d3400_4_k_cu_ad9f19cc4cuda3std6ranges3__45__cpo4dataE - _ZN34_INTERNAL_a14d3400_4_k_cu_ad9f19cc4cuda3std3__45__cpo7crbeginE)
_ZN34_INTERNAL_a14d3400_4_k_cu_ad9f19cc4cuda3std3__45__cpo7crbeginE:
	.zero		1
	.type		_ZN34_INTERNAL_a14d3400_4_k_cu_ad9f19cc4cuda3std6ranges3__45__cpo4dataE,@object
	.size		_ZN34_INTERNAL_a14d3400_4_k_cu_ad9f19cc4cuda3std6ranges3__45__cpo4dataE,(_ZN34_INTERNAL_a14d3400_4_k_cu_ad9f19cc4cuda3std6ranges3__45__cpo5beginE - _ZN34_INTERNAL_a14d3400_4_k_cu_ad9f19cc4cuda3std6ranges3__45__cpo4dataE)
_ZN34_INTERNAL_a14d3400_4_k_cu_ad9f19cc4cuda3std6ranges3__45__cpo4dataE:
	.zero		1
	.type		_ZN34_INTERNAL_a14d3400_4_k_cu_ad9f19cc4cuda3std6ranges3__45__cpo5beginE,@object
	.size		_ZN34_INTERNAL_a14d3400_4_k_cu_ad9f19cc4cuda3std6ranges3__45__cpo5beginE,(_ZN34_INTERNAL_a14d3400_4_k_cu_ad9f19cc4cuda3std3__436_GLOBAL__N__a14d3400_4_k_cu_ad9f19cc6ignoreE - _ZN34_INTERNAL_a14d3400_4_k_cu_ad9f19cc4cuda3std6ranges3__45__cpo5beginE)
_ZN34_INTERNAL_a14d3400_4_k_cu_ad9f19cc4cuda3std6ranges3__45__cpo5beginE:
	.zero		1
	.type		_ZN34_INTERNAL_a14d3400_4_k_cu_ad9f19cc4cuda3std3__436_GLOBAL__N__a14d3400_4_k_cu_ad9f19cc6ignoreE,@object
	.size		_ZN34_INTERNAL_a14d3400_4_k_cu_ad9f19cc4cuda3std3__436_GLOBAL__N__a14d3400_4_k_cu_ad9f19cc6ignoreE,(_ZN34_INTERNAL_a14d3400_4_k_cu_ad9f19cc4cuda3std6ranges3__45__cpo4sizeE - _ZN34_INTERNAL_a14d3400_4_k_cu_ad9f19cc4cuda3std3__436_GLOBAL__N__a14d3400_4_k_cu_ad9f19cc6ignoreE)
_ZN34_INTERNAL_a14d3400_4_k_cu_ad9f19cc4cuda3std3__436_GLOBAL__N__a14d3400_4_k_cu_ad9f19cc6ignoreE:
	.zero		1
	.type		_ZN34_INTERNAL_a14d3400_4_k_cu_ad9f19cc4cuda3std6ranges3__45__cpo4sizeE,@object
	.size		_ZN34_INTERNAL_a14d3400_4_k_cu_ad9f19cc4cuda3std6ranges3__45__cpo4sizeE,(_ZN34_INTERNAL_a14d3400_4_k_cu_ad9f19cc4cuda3std3__45__cpo5beginE - _ZN34_INTERNAL_a14d3400_4_k_cu_ad9f19cc4cuda3std6ranges3__45__cpo4sizeE)
_ZN34_INTERNAL_a14d3400_4_k_cu_ad9f19cc4cuda3std6ranges3__45__cpo4sizeE:
	.zero		1
	.type		_ZN34_INTERNAL_a14d3400_4_k_cu_ad9f19cc4cuda3std3__45__cpo5beginE,@object
	.size		_ZN34_INTERNAL_a14d3400_4_k_cu_ad9f19cc4cuda3std3__45__cpo5beginE,(_ZN34_INTERNAL_a14d3400_4_k_cu_ad9f19cc4cuda3std6ranges3__45__cpo6cbeginE - _ZN34_INTERNAL_a14d3400_4_k_cu_ad9f19cc4cuda3std3__45__cpo5beginE)
_ZN34_INTERNAL_a14d3400_4_k_cu_ad9f19cc4cuda3std3__45__cpo5beginE:
	.zero		1
	.type		_ZN34_INTERNAL_a14d3400_4_k_cu_ad9f19cc4cuda3std6ranges3__45__cpo6cbeginE,@object
	.size		_ZN34_INTERNAL_a14d3400_4_k_cu_ad9f19cc4cuda3std6ranges3__45__cpo6cbeginE,(_ZN34_INTERNAL_a14d3400_4_k_cu_ad9f19cc4cuda3std3__45__cpo6rbeginE - _ZN34_INTERNAL_a14d3400_4_k_cu_ad9f19cc4cuda3std6ranges3__45__cpo6cbeginE)
_ZN34_INTERNAL_a14d3400_4_k_cu_ad9f19cc4cuda3std6ranges3__45__cpo6cbeginE:
	.zero		1
	.type		_ZN34_INTERNAL_a14d3400_4_k_cu_ad9f19cc4cuda3std3__45__cpo6rbeginE,@object
	.size		_ZN34_INTERNAL_a14d3400_4_k_cu_ad9f19cc4cuda3std3__45__cpo6rbeginE,(_ZN34_INTERNAL_a14d3400_4_k_cu_ad9f19cc4cuda3std6ranges3__45__cpo4nextE - _ZN34_INTERNAL_a14d3400_4_k_cu_ad9f19cc4cuda3std3__45__cpo6rbeginE)
_ZN34_INTERNAL_a14d3400_4_k_cu_ad9f19cc4cuda3std3__45__cpo6rbeginE:
	.zero		1
	.type		_ZN34_INTERNAL_a14d3400_4_k_cu_ad9f19cc4cuda3std6ranges3__45__cpo4nextE,@object
	.size		_ZN34_INTERNAL_a14d3400_4_k_cu_ad9f19cc4cuda3std6ranges3__45__cpo4nextE,(_ZN34_INTERNAL_a14d3400_4_k_cu_ad9f19cc4cuda3std6ranges3__45__cpo4swapE - _ZN34_INTERNAL_a14d3400_4_k_cu_ad9f19cc4cuda3std6ranges3__45__cpo4nextE)
_ZN34_INTERNAL_a14d3400_4_k_cu_ad9f19cc4cuda3std6ranges3__45__cpo4nextE:
	.zero		1
	.type		_ZN34_INTERNAL_a14d3400_4_k_cu_ad9f19cc4cuda3std6ranges3__45__cpo4swapE,@object
	.size		_ZN34_INTERNAL_a14d3400_4_k_cu_ad9f19cc4cuda3std6ranges3__45__cpo4swapE,(_ZN34_INTERNAL_a14d3400_4_k_cu_ad9f19cc4cuda3std3__420unreachable_sentinelE - _ZN34_INTERNAL_a14d3400_4_k_cu_ad9f19cc4cuda3std6ranges3__45__cpo4swapE)
_ZN34_INTERNAL_a14d3400_4_k_cu_ad9f19cc4cuda3std6ranges3__45__cpo4swapE:
	.zero		1
	.type		_ZN34_INTERNAL_a14d3400_4_k_cu_ad9f19cc4cuda3std3__420unreachable_sentinelE,@object
	.size		_ZN34_INTERNAL_a14d3400_4_k_cu_ad9f19cc4cuda3std3__420unreachable_sentinelE,(_ZN34_INTERNAL_a14d3400_4_k_cu_ad9f19cc6thrust24THRUST_300001_SM_1000_NS6system6detail10sequential3seqE - _ZN34_INTERNAL_a14d3400_4_k_cu_ad9f19cc4cuda3std3__420unreachable_sentinelE)
_ZN34_INTERNAL_a14d3400_4_k_cu_ad9f19cc4cuda3std3__420unreachable_sentinelE:
	.zero		1
	.type		_ZN34_INTERNAL_a14d3400_4_k_cu_ad9f19cc6thrust24THRUST_300001_SM_1000_NS6system6detail10sequential3seqE,@object
	.size		_ZN34_INTERNAL_a14d3400_4_k_cu_ad9f19cc6thrust24THRUST_300001_SM_1000_NS6system6detail10sequential3seqE,(_ZN34_INTERNAL_a14d3400_4_k_cu_ad9f19cc4cuda3std3__45__cpo4cendE - _ZN34_INTERNAL_a14d3400_4_k_cu_ad9f19cc6thrust24THRUST_300001_SM_1000_NS6system6detail10sequential3seqE)
_ZN34_INTERNAL_a14d3400_4_k_cu_ad9f19cc6thrust24THRUST_300001_SM_1000_NS6system6detail10sequential3seqE:
	.zero		1
	.type		_ZN34_INTERNAL_a14d3400_4_k_cu_ad9f19cc4cuda3std3__45__cpo4cendE,@object
	.size		_ZN34_INTERNAL_a14d3400_4_k_cu_ad9f19cc4cuda3std3__45__cpo4cendE,(_ZN34_INTERNAL_a14d3400_4_k_cu_ad9f19cc4cuda3std6ranges3__45__cpo9iter_swapE - _ZN34_INTERNAL_a14d3400_4_k_cu_ad9f19cc4cuda3std3__45__cpo4cendE)
_ZN34_INTERNAL_a14d3400_4_k_cu_ad9f19cc4cuda3std3__45__cpo4cendE:
	.zero		1
	.type		_ZN34_INTERNAL_a14d3400_4_k_cu_ad9f19cc4cuda3std6ranges3__45__cpo9iter_swapE,@object
	.size		_ZN34_INTERNAL_a14d3400_4_k_cu_ad9f19cc4cuda3std6ranges3__45__cpo9iter_swapE,(_ZN34_INTERNAL_a14d3400_4_k_cu_ad9f19cc4cuda3std3__45__cpo5crendE - _ZN34_INTERNAL_a14d3400_4_k_cu_ad9f19cc4cuda3std6ranges3__45__cpo9iter_swapE)
_ZN34_INTERNAL_a14d3400_4_k_cu_ad9f19cc4cuda3std6ranges3__45__cpo9iter_swapE:
	.zero		1
	.type		_ZN34_INTERNAL_a14d3400_4_k_cu_ad9f19cc4cuda3std3__45__cpo5crendE,@object
	.size		_ZN34_INTERNAL_a14d3400_4_k_cu_ad9f19cc4cuda3std3__45__cpo5crendE,(_ZN34_INTERNAL_a14d3400_4_k_cu_ad9f19cc4cuda3std6ranges3__45__cpo5cdataE - _ZN34_INTERNAL_a14d3400_4_k_cu_ad9f19cc4cuda3std3__45__cpo5crendE)
_ZN34_INTERNAL_a14d3400_4_k_cu_ad9f19cc4cuda3std3__45__cpo5crendE:
	.zero		1
	.type		_ZN34_INTERNAL_a14d3400_4_k_cu_ad9f19cc4cuda3std6ranges3__45__cpo5cdataE,@object
	.size		_ZN34_INTERNAL_a14d3400_4_k_cu_ad9f19cc4cuda3std6ranges3__45__cpo5cdataE,(_ZN34_INTERNAL_a14d3400_4_k_cu_ad9f19cc4cuda3std6ranges3__45__cpo3endE - _ZN34_INTERNAL_a14d3400_4_k_cu_ad9f19cc4cuda3std6ranges3__45__cpo5cdataE)
_ZN34_INTERNAL_a14d3400_4_k_cu_ad9f19cc4cuda3std6ranges3__45__cpo5cdataE:
	.zero		1
	.type		_ZN34_INTERNAL_a14d3400_4_k_cu_ad9f19cc4cuda3std6ranges3__45__cpo3endE,@object
	.size		_ZN34_INTERNAL_a14d3400_4_k_cu_ad9f19cc4cuda3std6ranges3__45__cpo3endE,(_ZN34_INTERNAL_a14d3400_4_k_cu_ad9f19cc4cuda3std3__419piecewise_constructE - _ZN34_INTERNAL_a14d3400_4_k_cu_ad9f19cc4cuda3std6ranges3__45__cpo3endE)
_ZN34_INTERNAL_a14d3400_4_k_cu_ad9f19cc4cuda3std6ranges3__45__cpo3endE:
	.zero		1
	.type		_ZN34_INTERNAL_a14d3400_4_k_cu_ad9f19cc4cuda3std3__419piecewise_constructE,@object
	.size		_ZN34_INTERNAL_a14d3400_4_k_cu_ad9f19cc4cuda3std3__419piecewise_constructE,(_ZN34_INTERNAL_a14d3400_4_k_cu_ad9f19cc4cuda3std6ranges3__45__cpo5ssizeE - _ZN34_INTERNAL_a14d3400_4_k_cu_ad9f19cc4cuda3std3__419piecewise_constructE)
_ZN34_INTERNAL_a14d3400_4_k_cu_ad9f19cc4cuda3std3__419piecewise_constructE:
	.zero		1
	.type		_ZN34_INTERNAL_a14d3400_4_k_cu_ad9f19cc4cuda3std6ranges3__45__cpo5ssizeE,@object
	.size		_ZN34_INTERNAL_a14d3400_4_k_cu_ad9f19cc4cuda3std6ranges3__45__cpo5ssizeE,(_ZN34_INTERNAL_a14d3400_4_k_cu_ad9f19cc4cuda3std3__45__cpo3endE - _ZN34_INTERNAL_a14d3400_4_k_cu_ad9f19cc4cuda3std6ranges3__45__cpo5ssizeE)
_ZN34_INTERNAL_a14d3400_4_k_cu_ad9f19cc4cuda3std6ranges3__45__cpo5ssizeE:
	.zero		1
	.type		_ZN34_INTERNAL_a14d3400_4_k_cu_ad9f19cc4cuda3std3__45__cpo3endE,@object
	.size		_ZN34_INTERNAL_a14d3400_4_k_cu_ad9f19cc4cuda3std3__45__cpo3endE,(_ZN34_INTERNAL_a14d3400_4_k_cu_ad9f19cc4cuda3std6ranges3__45__cpo4cendE - _ZN34_INTERNAL_a14d3400_4_k_cu_ad9f19cc4cuda3std3__45__cpo3endE)
_ZN34_INTERNAL_a14d3400_4_k_cu_ad9f19cc4cuda3std3__45__cpo3endE:
	.zero		1
	.type		_ZN34_INTERNAL_a14d3400_4_k_cu_ad9f19cc4cuda3std6ranges3__45__cpo4cendE,@object
	.size		_ZN34_INTERNAL_a14d3400_4_k_cu_ad9f19cc4cuda3std6ranges3__45__cpo4cendE,(_ZN34_INTERNAL_a14d3400_4_k_cu_ad9f19cc4cuda3std3__45__cpo4rendE - _ZN34_INTERNAL_a14d3400_4_k_cu_ad9f19cc4cuda3std6ranges3__45__cpo4cendE)
_ZN34_INTERNAL_a14d3400_4_k_cu_ad9f19cc4cuda3std6ranges3__45__cpo4cendE:
	.zero		1
	.type		_ZN34_INTERNAL_a14d3400_4_k_cu_ad9f19cc4cuda3std3__45__cpo4rendE,@object
	.size		_ZN34_INTERNAL_a14d3400_4_k_cu_ad9f19cc4cuda3std3__45__cpo4rendE,(_ZN34_INTERNAL_a14d3400_4_k_cu_ad9f19cc4cuda3std6ranges3__45__cpo4prevE - _ZN34_INTERNAL_a14d3400_4_k_cu_ad9f19cc4cuda3std3__45__cpo4rendE)
_ZN34_INTERNAL_a14d3400_4_k_cu_ad9f19cc4cuda3std3__45__cpo4rendE:
	.zero		1
	.type		_ZN34_INTERNAL_a14d3400_4_k_cu_ad9f19cc4cuda3std6ranges3__45__cpo4prevE,@object
	.size		_ZN34_INTERNAL_a14d3400_4_k_cu_ad9f19cc4cuda3std6ranges3__45__cpo4prevE,(_ZN34_INTERNAL_a14d3400_4_k_cu_ad9f19cc4cuda3std6ranges3__45__cpo9iter_moveE - _ZN34_INTERNAL_a14d3400_4_k_cu_ad9f19cc4cuda3std6ranges3__45__cpo4prevE)
_ZN34_INTERNAL_a14d3400_4_k_cu_ad9f19cc4cuda3std6ranges3__45__cpo4prevE:
	.zero		1
	.type		_ZN34_INTERNAL_a14d3400_4_k_cu_ad9f19cc4cuda3std6ranges3__45__cpo9iter_moveE,@object
	.size		_ZN34_INTERNAL_a14d3400_4_k_cu_ad9f19cc4cuda3std6ranges3__45__cpo9iter_moveE,(.L_13 - _ZN34_INTERNAL_a14d3400_4_k_cu_ad9f19cc4cuda3std6ranges3__45__cpo9iter_moveE)
_ZN34_INTERNAL_a14d3400_4_k_cu_ad9f19cc4cuda3std6ranges3__45__cpo9iter_moveE:
	.zero		1
.L_13:


//--------------------- .nv.constant0.CUDAlogkernel --------------------------
	.section	.nv.constant0.CUDAlogkernel,"a",@progbits
	.sectionflags	@""
	.align	4
.nv.constant0.CUDAlogkernel:
	.zero		952


//--------------------- SYMBOLS --------------------------

	.type		.nv.reservedSmem.offset0,@object
	.size		.nv.reservedSmem.offset0,0x4
	.type		malloc,@function
